	.target	sm_100a

	.elftype	@"ET_EXEC"


//--------------------- .note.nv.tkinfo           --------------------------
	.section	.note.nv.tkinfo,"",@"SHT_NOTE"
	.sectionflags	@"SHF_NOTE_NV_TKINFO"
	.tkinfo
        /*0018*/ 	.word	0x00000002
        /*0030*/ 	.string	""
        /*0030*/ 	.string	"ptxas"
        /*0030*/ 	.string	"Cuda compilation tools, release 13.0, V13.0.88"
        /*0030*/ 	.string	"Build cuda_13.0.r13.0/compiler.36424714_0"
        /*0030*/ 	.string	"-arch sm_100a -m 64 "



//--------------------- .note.nv.cuinfo           --------------------------
	.section	.note.nv.cuinfo,"",@"SHT_NOTE"
	.sectionflags	@"SHF_NOTE_NV_CUINFO"
        /*0018*/ 	.short	0x0002
        /*001a*/ 	.short	0x0064
        /*001c*/ 	.short	0x0082
	.zero		2


//--------------------- .nv.info                  --------------------------
	.section	.nv.info,"",@"SHT_CUDA_INFO"
	.align	4


	//----- nvinfo : EIATTR_REGCOUNT
	.align		4
        /*0000*/ 	.byte	0x04, 0x2f
        /*0002*/ 	.short	(.L_19 - .L_18)
	.align		4
.L_18:
        /*0004*/ 	.word	index@(_ZN7cutlass13device_kernelINS_4gemm6kernel13GemmUniversalIN4cute5tupleIJiiiiEEENS1_10collective13CollectiveMmaINS1_41MainloopSm100TmaUmmaWarpSpecializedSparseILi4ELi2ELi1ENS5_IJNS4_1CILi1EEENSA_ILi2EEESB_EEEEENS5_IJNSA_ILi128EEENSA_ILi256EEESF_EEEaNS5_IJNS4_6LayoutINS5_IJiNS5_IJSC_iEEEiEEENS5_IJlNS5_IJSB_SC_EEElEEEEENSI_INS5_IJNS5_IJSF_iEEESO_iEEENS5_IJNS5_IJSF_NSA_ILi16384EEEEEENS5_IJSB_lEEElEEEEEEEEaNS5_IJlSB_lEEENS4_8TiledMMAINS4_8MMA_AtomIJNS4_22SM100_MMA_S8_SS_SPARSEIaaiLi128ELi256ELNS4_4UMMA5MajorE0ELS11_0ELNS10_8SaturateE0EEEEEENSI_INS5_IJSB_SB_SB_EEENS5_IJNSA_ILi0EEES16_S16_EEEEENS5_IJNS4_10UnderscoreES19_S19_EEEEENS4_23SM90_TMA_LOAD_MULTICASTENS4_14ComposedLayoutINS4_7SwizzleILi2ELi4ELi3EEENS4_25smem_sparse_ptr_flag_bitsILi2ELi8EEENSI_INS5_IJNS5_IJSB_NSA_ILi8EEEEEENS5_IJSC_NSA_ILi64EEEEEEEEENS5_IJNS5_IJS16_SF_EEESL_EEEEEEEvNS4_8identityENS4_13SM90_TMA_LOADENS1D_INS1E_ILi3ELi4ELi3EEENS4_18smem_ptr_flag_bitsILi8EEENSI_INS5_IJS1I_SF_EEENS5_IJSF_SB_EEEEEEEvS1R_EENS_8epilogue10collective18CollectiveEpilogueINS21_23Sm100TmaWarpSpecializedILi3ELi2ELi32ELb1ELb0EEEJSH_NS5_IJNSI_ISF_SB_EENSI_INSA_ILi32EEESB_EEEEEiNS5_IJSB_llEEEiS2A_NS21_6fusion15FusionCallbacksIS25_NS2B_17LinearCombinationIiiiiLNS_15FloatRoundStyleE2EEESH_S29_JEEENS4_5SM1004TMEM4LOAD26SM100_TMEM_LOAD_32dp32b32xES1S_NS1D_INS1E_ILi2ELi5ELi2EEENS1U_ILi32EEENSI_INS5_IJS27_NSA_ILi4EEEEEENS5_IJSB_S27_EEEEEEENS4_39AutoVectorizingCopyWithAssumedAlignmentILi128EEENS4_14SM90_TMA_STOREES2R_S2T_S2T_EEEvvEEEEvNT_6ParamsE)
        /*0008*/ 	.word	0x0000006f


	//----- nvinfo : EIATTR_FRAME_SIZE
	.align		4
.L_19:
        /*000c*/ 	.byte	0x04, 0x11
        /*000e*/ 	.short	(.L_21 - .L_20)
	.align		4
.L_20:
        /*0010*/ 	.word	index@($__internal_2_$__cuda_sm10x_tcgen05_guardrail_trap_unallocated_columns_being_dealloced)
        /*0014*/ 	.word	0x00000000


	//----- nvinfo : EIATTR_FRAME_SIZE
	.align		4
.L_21:
        /*0018*/ 	.byte	0x04, 0x11
        /*001a*/ 	.short	(.L_23 - .L_22)
	.align		4
.L_22:
        /*001c*/ 	.word	index@($__internal_1_$__cuda_sm10x_tcgen05_guardrail_trap_phase_invalid_during_alloc)
        /*0020*/ 	.word	0x00000000


	//----- nvinfo : EIATTR_FRAME_SIZE
	.align		4
.L_23:
        /*0024*/ 	.byte	0x04, 0x11
        /*0026*/ 	.short	(.L_25 - .L_24)
	.align		4
.L_24:
        /*0028*/ 	.word	index@($__internal_0_$__cuda_sm10x_tcgen05_guardrail_trap_col_being_dealloced_not_returned_by_alloc)
        /*002c*/ 	.word	0x00000000


	//----- nvinfo : EIATTR_FRAME_SIZE
	.align		4
.L_25:
        /*0030*/ 	.byte	0x04, 0x11
        /*0032*/ 	.short	(.L_27 - .L_26)
	.align		4
.L_26:
        /*0034*/ 	.word	index@(_ZN7cutlass13device_kernelINS_4gemm6kernel13GemmUniversalIN4cute5tupleIJiiiiEEENS1_10collective13CollectiveMmaINS1_41MainloopSm100TmaUmmaWarpSpecializedSparseILi4ELi2ELi1ENS5_IJNS4_1CILi1EEENSA_ILi2EEESB_EEEEENS5_IJNSA_ILi128EEENSA_ILi256EEESF_EEEaNS5_IJNS4_6LayoutINS5_IJiNS5_IJSC_iEEEiEEENS5_IJlNS5_IJSB_SC_EEElEEEEENSI_INS5_IJNS5_IJSF_iEEESO_iEEENS5_IJNS5_IJSF_NSA_ILi16384EEEEEENS5_IJSB_lEEElEEEEEEEEaNS5_IJlSB_lEEENS4_8TiledMMAINS4_8MMA_AtomIJNS4_22SM100_MMA_S8_SS_SPARSEIaaiLi128ELi256ELNS4_4UMMA5MajorE0ELS11_0ELNS10_8SaturateE0EEEEEENSI_INS5_IJSB_SB_SB_EEENS5_IJNSA_ILi0EEES16_S16_EEEEENS5_IJNS4_10UnderscoreES19_S19_EEEEENS4_23SM90_TMA_LOAD_MULTICASTENS4_14ComposedLayoutINS4_7SwizzleILi2ELi4ELi3EEENS4_25smem_sparse_ptr_flag_bitsILi2ELi8EEENSI_INS5_IJNS5_IJSB_NSA_ILi8EEEEEENS5_IJSC_NSA_ILi64EEEEEEEEENS5_IJNS5_IJS16_SF_EEESL_EEEEEEEvNS4_8identityENS4_13SM90_TMA_LOADENS1D_INS1E_ILi3ELi4ELi3EEENS4_18smem_ptr_flag_bitsILi8EEENSI_INS5_IJS1I_SF_EEENS5_IJSF_SB_EEEEEEEvS1R_EENS_8epilogue10collective18CollectiveEpilogueINS21_23Sm100TmaWarpSpecializedILi3ELi2ELi32ELb1ELb0EEEJSH_NS5_IJNSI_ISF_SB_EENSI_INSA_ILi32EEESB_EEEEEiNS5_IJSB_llEEEiS2A_NS21_6fusion15FusionCallbacksIS25_NS2B_17LinearCombinationIiiiiLNS_15FloatRoundStyleE2EEESH_S29_JEEENS4_5SM1004TMEM4LOAD26SM100_TMEM_LOAD_32dp32b32xES1S_NS1D_INS1E_ILi2ELi5ELi2EEENS1U_ILi32EEENSI_INS5_IJS27_NSA_ILi4EEEEEENS5_IJSB_S27_EEEEEEENS4_39AutoVectorizingCopyWithAssumedAlignmentILi128EEENS4_14SM90_TMA_STOREES2R_S2T_S2T_EEEvvEEEEvNT_6ParamsE)
        /*0038*/ 	.word	0x00000000


	//----- nvinfo : EIATTR_MIN_STACK_SIZE
	.align		4
.L_27:
        /*003c*/ 	.byte	0x04, 0x12
        /*003e*/ 	.short	(.L_29 - .L_28)
	.align		4
.L_28:
        /*0040*/ 	.word	index@(_ZN7cutlass13device_kernelINS_4gemm6kernel13GemmUniversalIN4cute5tupleIJiiiiEEENS1_10collective13CollectiveMmaINS1_41MainloopSm100TmaUmmaWarpSpecializedSparseILi4ELi2ELi1ENS5_IJNS4_1CILi1EEENSA_ILi2EEESB_EEEEENS5_IJNSA_ILi128EEENSA_ILi256EEESF_EEEaNS5_IJNS4_6LayoutINS5_IJiNS5_IJSC_iEEEiEEENS5_IJlNS5_IJSB_SC_EEElEEEEENSI_INS5_IJNS5_IJSF_iEEESO_iEEENS5_IJNS5_IJSF_NSA_ILi16384EEEEEENS5_IJSB_lEEElEEEEEEEEaNS5_IJlSB_lEEENS4_8TiledMMAINS4_8MMA_AtomIJNS4_22SM100_MMA_S8_SS_SPARSEIaaiLi128ELi256ELNS4_4UMMA5MajorE0ELS11_0ELNS10_8SaturateE0EEEEEENSI_INS5_IJSB_SB_SB_EEENS5_IJNSA_ILi0EEES16_S16_EEEEENS5_IJNS4_10UnderscoreES19_S19_EEEEENS4_23SM90_TMA_LOAD_MULTICASTENS4_14ComposedLayoutINS4_7SwizzleILi2ELi4ELi3EEENS4_25smem_sparse_ptr_flag_bitsILi2ELi8EEENSI_INS5_IJNS5_IJSB_NSA_ILi8EEEEEENS5_IJSC_NSA_ILi64EEEEEEEEENS5_IJNS5_IJS16_SF_EEESL_EEEEEEEvNS4_8identityENS4_13SM90_TMA_LOADENS1D_INS1E_ILi3ELi4ELi3EEENS4_18smem_ptr_flag_bitsILi8EEENSI_INS5_IJS1I_SF_EEENS5_IJSF_SB_EEEEEEEvS1R_EENS_8epilogue10collective18CollectiveEpilogueINS21_23Sm100TmaWarpSpecializedILi3ELi2ELi32ELb1ELb0EEEJSH_NS5_IJNSI_ISF_SB_EENSI_INSA_ILi32EEESB_EEEEEiNS5_IJSB_llEEEiS2A_NS21_6fusion15FusionCallbacksIS25_NS2B_17LinearCombinationIiiiiLNS_15FloatRoundStyleE2EEESH_S29_JEEENS4_5SM1004TMEM4LOAD26SM100_TMEM_LOAD_32dp32b32xES1S_NS1D_INS1E_ILi2ELi5ELi2EEENS1U_ILi32EEENSI_INS5_IJS27_NSA_ILi4EEEEEENS5_IJSB_S27_EEEEEEENS4_39AutoVectorizingCopyWithAssumedAlignmentILi128EEENS4_14SM90_TMA_STOREES2R_S2T_S2T_EEEvvEEEEvNT_6ParamsE)
        /*0044*/ 	.word	0x00000000
.L_29:


//--------------------- .nv.compat                --------------------------
	.section	.nv.compat,"",@"SHT_CUDA_COMPAT_INFO"
	.align	4
        /*0000*/ 	.byte	0x02, 0x09, 0x01, 0x00, 0x02, 0x02, 0x03, 0x00, 0x02, 0x05, 0x06, 0x00, 0x03, 0x07, 0x01, 0x01
        /*0010*/ 	.byte	0x02, 0x03, 0x01, 0x00, 0x02, 0x06, 0x01, 0x00, 0x04, 0x0b, 0x08, 0x00, 0x01, 0x00, 0x00, 0x00
        /*0020*/ 	.byte	0x00, 0x00, 0x00, 0x00


//--------------------- .nv.info._ZN7cutlass13device_kernelINS_4gemm6kernel13GemmUniversalIN4cute5tupleIJiiiiEEENS1_10collective13CollectiveMmaINS1_41MainloopSm100TmaUmmaWarpSpecializedSparseILi4ELi2ELi1ENS5_IJNS4_1CILi1EEENSA_ILi2EEESB_EEEEENS5_IJNSA_ILi128EEENSA_ILi256EEESF_EEEaNS5_IJNS4_6LayoutINS5_IJiNS5_IJSC_iEEEiEEENS5_IJlNS5_IJSB_SC_EEElEEEEENSI_INS5_IJNS5_IJSF_iEEESO_iEEENS5_IJNS5_IJSF_NSA_ILi16384EEEEEENS5_IJSB_lEEElEEEEEEEEaNS5_IJlSB_lEEENS4_8TiledMMAINS4_8MMA_AtomIJNS4_22SM100_MMA_S8_SS_SPARSEIaaiLi128ELi256ELNS4_4UMMA5MajorE0ELS11_0ELNS10_8SaturateE0EEEEEENSI_INS5_IJSB_SB_SB_EEENS5_IJNSA_ILi0EEES16_S16_EEEEENS5_IJNS4_10UnderscoreES19_S19_EEEEENS4_23SM90_TMA_LOAD_MULTICASTENS4_14ComposedLayoutINS4_7SwizzleILi2ELi4ELi3EEENS4_25smem_sparse_ptr_flag_bitsILi2ELi8EEENSI_INS5_IJNS5_IJSB_NSA_ILi8EEEEEENS5_IJSC_NSA_ILi64EEEEEEEEENS5_IJNS5_IJS16_SF_EEESL_EEEEEEEvNS4_8identityENS4_13SM90_TMA_LOADENS1D_INS1E_ILi3ELi4ELi3EEENS4_18smem_ptr_flag_bitsILi8EEENSI_INS5_IJS1I_SF_EEENS5_IJSF_SB_EEEEEEEvS1R_EENS_8epilogue10collective18CollectiveEpilogueINS21_23Sm100TmaWarpSpecializedILi3ELi2ELi32ELb1ELb0EEEJSH_NS5_IJNSI_ISF_SB_EENSI_INSA_ILi32EEESB_EEEEEiNS5_IJSB_llEEEiS2A_NS21_6fusion15FusionCallbacksIS25_NS2B_17LinearCombinationIiiiiLNS_15FloatRoundStyleE2EEESH_S29_JEEENS4_5SM1004TMEM4LOAD26SM100_TMEM_LOAD_32dp32b32xES1S_NS1D_INS1E_ILi2ELi5ELi2EEENS1U_ILi32EEENSI_INS5_IJS27_NSA_ILi4EEEEEENS5_IJSB_S27_EEEEEEENS4_39AutoVectorizingCopyWithAssumedAlignmentILi128EEENS4_14SM90_TMA_STOREES2R_S2T_S2T_EEEvvEEEEvNT_6ParamsE --------------------------
	.section	.nv.info._ZN7cutlass13device_kernelINS_4gemm6kernel13GemmUniversalIN4cute5tupleIJiiiiEEENS1_10collective13CollectiveMmaINS1_41MainloopSm100TmaUmmaWarpSpecializedSparseILi4ELi2ELi1ENS5_IJNS4_1CILi1EEENSA_ILi2EEESB_EEEEENS5_IJNSA_ILi128EEENSA_ILi256EEESF_EEEaNS5_IJNS4_6LayoutINS5_IJiNS5_IJSC_iEEEiEEENS5_IJlNS5_IJSB_SC_EEElEEEEENSI_INS5_IJNS5_IJSF_iEEESO_iEEENS5_IJNS5_IJSF_NSA_ILi16384EEEEEENS5_IJSB_lEEElEEEEEEEEaNS5_IJlSB_lEEENS4_8TiledMMAINS4_8MMA_AtomIJNS4_22SM100_MMA_S8_SS_SPARSEIaaiLi128ELi256ELNS4_4UMMA5MajorE0ELS11_0ELNS10_8SaturateE0EEEEEENSI_INS5_IJSB_SB_SB_EEENS5_IJNSA_ILi0EEES16_S16_EEEEENS5_IJNS4_10UnderscoreES19_S19_EEEEENS4_23SM90_TMA_LOAD_MULTICASTENS4_14ComposedLayoutINS4_7SwizzleILi2ELi4ELi3EEENS4_25smem_sparse_ptr_flag_bitsILi2ELi8EEENSI_INS5_IJNS5_IJSB_NSA_ILi8EEEEEENS5_IJSC_NSA_ILi64EEEEEEEEENS5_IJNS5_IJS16_SF_EEESL_EEEEEEEvNS4_8identityENS4_13SM90_TMA_LOADENS1D_INS1E_ILi3ELi4ELi3EEENS4_18smem_ptr_flag_bitsILi8EEENSI_INS5_IJS1I_SF_EEENS5_IJSF_SB_EEEEEEEvS1R_EENS_8epilogue10collective18CollectiveEpilogueINS21_23Sm100TmaWarpSpecializedILi3ELi2ELi32ELb1ELb0EEEJSH_NS5_IJNSI_ISF_SB_EENSI_INSA_ILi32EEESB_EEEEEiNS5_IJSB_llEEEiS2A_NS21_6fusion15FusionCallbacksIS25_NS2B_17LinearCombinationIiiiiLNS_15FloatRoundStyleE2EEESH_S29_JEEENS4_5SM1004TMEM4LOAD26SM100_TMEM_LOAD_32dp32b32xES1S_NS1D_INS1E_ILi2ELi5ELi2EEENS1U_ILi32EEENSI_INS5_IJS27_NSA_ILi4EEEEEENS5_IJSB_S27_EEEEEEENS4_39AutoVectorizingCopyWithAssumedAlignmentILi128EEENS4_14SM90_TMA_STOREES2R_S2T_S2T_EEEvvEEEEvNT_6ParamsE,"",@"SHT_CUDA_INFO"
	.sectionflags	@""
	.align	4


	//----- nvinfo : EIATTR_CUDA_API_VERSION
	.align		4
        /*0000*/ 	.byte	0x04, 0x37
        /*0002*/ 	.short	(.L_31 - .L_30)
.L_30:
        /*0004*/ 	.word	0x00000082


	//----- nvinfo : EIATTR_KPARAM_INFO
	.align		4
.L_31:
        /*0008*/ 	.byte	0x04, 0x17
        /*000a*/ 	.short	(.L_33 - .L_32)
.L_32:
        /*000c*/ 	.word	0x00000000
        /*0010*/ 	.short	0x0000
        /*0012*/ 	.short	0x0000
        /*0014*/ 	.byte	0x00, 0xf0, 0x01, 0x28


	//----- nvinfo : EIATTR_AT_ENTRY_FRAGMENTS
	.align		4
.L_33:
        /*0018*/ 	.byte	0x04, 0x4f
        /*001a*/ 	.short	(.L_35 - .L_34)


	//   ....[0]....
.L_34:
        /*001c*/ 	.word	0x00000006


	//----- nvinfo : EIATTR_RESERVED_SMEM_USED
	.align		4
.L_35:
        /*0020*/ 	.byte	0x01, 0x41
	.zero		2


	//----- nvinfo : EIATTR_SPARSE_MMA_MASK
	.align		4
        /*0024*/ 	.byte	0x03, 0x50
        /*0026*/ 	.short	0x0040


	//----- nvinfo : EIATTR_TCGEN05_1CTA_USED
	.align		4
        /*0028*/ 	.byte	0x01, 0x51
	.zero		2


	//----- nvinfo : EIATTR_MAXREG_COUNT
	.align		4
        /*002c*/ 	.byte	0x03, 0x1b
        /*002e*/ 	.short	0x00ff


	//----- nvinfo : EIATTR_NUM_BARRIERS
	.align		4
        /*0030*/ 	.byte	0x02, 0x4c
        /*0032*/ 	.byte	0x07
	.zero		1


	//----- nvinfo : EIATTR_EXTERNS
	.align		4
        /*0034*/ 	.byte	0x04, 0x0f
        /*0036*/ 	.short	(.L_37 - .L_36)


	//   ....[0]....
	.align		4
.L_36:
        /*0038*/ 	.word	index@(__assertfail)


	//----- nvinfo : EIATTR_MERCURY_ISA_VERSION
	.align		4
.L_37:
        /*003c*/ 	.byte	0x03, 0x5f
        /*003e*/ 	.short	0x0101


	//----- nvinfo : EIATTR_INT_WARP_WIDE_INSTR_OFFSETS
	.align		4
        /*0040*/ 	.byte	0x04, 0x31
        /*0042*/ 	.short	(.L_39 - .L_38)


	//   ....[0]....
.L_38:
        /*0044*/ 	.word	0x00000d10


	//   ....[1]....
        /*0048*/ 	.word	0x00000dd0


	//   ....[2]....
        /*004c*/ 	.word	0x000035f0


	//   ....[3]....
        /*0050*/ 	.word	0x00003610


	//   ....[4]....
        /*0054*/ 	.word	0x00003640


	//   ....[5]....
        /*0058*/ 	.word	0x00004290


	//   ....[6]....
        /*005c*/ 	.word	0x000042c0


	//   ....[7]....
        /*0060*/ 	.word	0x00004420


	//   ....[8]....
        /*0064*/ 	.word	0x00004460


	//   ....[9]....
        /*0068*/ 	.word	0x00004510


	//   ....[10]....
        /*006c*/ 	.word	0x00004650


	//   ....[11]....
        /*0070*/ 	.word	0x00004670


	//   ....[12]....
        /*0074*/ 	.word	0x000047b0


	//   ....[13]....
        /*0078*/ 	.word	0x00004810


	//   ....[14]....
        /*007c*/ 	.word	0x000048c0


	//   ....[15]....
        /*0080*/ 	.word	0x00004a20


	//   ....[16]....
        /*0084*/ 	.word	0x00004a30


	//   ....[17]....
        /*0088*/ 	.word	0x00004b50


	//   ....[18]....
        /*008c*/ 	.word	0x00004bb0


	//   ....[19]....
        /*0090*/ 	.word	0x00004c60


	//   ....[20]....
        /*0094*/ 	.word	0x00004d80


	//   ....[21]....
        /*0098*/ 	.word	0x00004e00


	//   ....[22]....
        /*009c*/ 	.word	0x00004f40


	//   ....[23]....
        /*00a0*/ 	.word	0x00004f80


	//   ....[24]....
        /*00a4*/ 	.word	0x00004fe0


	//   ....[25]....
        /*00a8*/ 	.word	0x000050a0


	//   ....[26]....
        /*00ac*/ 	.word	0x00005120


	//   ....[27]....
        /*00b0*/ 	.word	0x00005260


	//   ....[28]....
        /*00b4*/ 	.word	0x000052a0


	//   ....[29]....
        /*00b8*/ 	.word	0x00005320


	//   ....[30]....
        /*00bc*/ 	.word	0x00005400


	//   ....[31]....
        /*00c0*/ 	.word	0x00005410


	//   ....[32]....
        /*00c4*/ 	.word	0x00005530


	//   ....[33]....
        /*00c8*/ 	.word	0x00005590


	//   ....[34]....
        /*00cc*/ 	.word	0x00005640


	//   ....[35]....
        /*00d0*/ 	.word	0x00005780


	//   ....[36]....
        /*00d4*/ 	.word	0x000057a0


	//   ....[37]....
        /*00d8*/ 	.word	0x000058d0


	//   ....[38]....
        /*00dc*/ 	.word	0x00005930


	//   ....[39]....
        /*00e0*/ 	.word	0x000059e0


	//   ....[40]....
        /*00e4*/ 	.word	0x00005b40


	//   ....[41]....
        /*00e8*/ 	.word	0x00005b90


	//   ....[42]....
        /*00ec*/ 	.word	0x00005cb0


	//   ....[43]....
        /*00f0*/ 	.word	0x00005d10


	//   ....[44]....
        /*00f4*/ 	.word	0x00005dc0


	//----- nvinfo : EIATTR_COOP_GROUP_MASK_REGIDS
	.align		4
.L_39:
        /*00f8*/ 	.byte	0x04, 0x29
        /*00fa*/ 	.short	(.L_41 - .L_40)


	//   ....[0]....
.L_40:
        /*00fc*/ 	.word	0xffffffff


	//   ....[1]....
        /*0100*/ 	.word	0xffffffff


	//   ....[2]....
        /*0104*/ 	.word	0xffffffff


	//   ....[3]....
        /*0108*/ 	.word	0xffffffff


	//   ....[4]....
        /*010c*/ 	.word	0xffffffff


	//   ....[5]....
        /*0110*/ 	.word	0xffffffff


	//   ....[6]....
        /*0114*/ 	.word	0xffffffff


	//   ....[7]....
        /*0118*/ 	.word	0xffffffff


	//   ....[8]....
        /*011c*/ 	.word	0xffffffff


	//   ....[9]....
        /*0120*/ 	.word	0xffffffff


	//   ....[10]....
        /*0124*/ 	.word	0xffffffff


	//   ....[11]....
        /*0128*/ 	.word	0xffffffff


	//   ....[12]....
        /*012c*/ 	.word	0xffffffff


	//   ....[13]....
        /*0130*/ 	.word	0xffffffff


	//----- nvinfo : EIATTR_COOP_GROUP_INSTR_OFFSETS
	.align		4
.L_41:
        /*0134*/ 	.byte	0x04, 0x28
        /*0136*/ 	.short	(.L_43 - .L_42)


	//   ....[0]....
.L_42:
        /*0138*/ 	.word	0x00000080


	//   ....[1]....
        /*013c*/ 	.word	0x00000520


	//   ....[2]....
        /*0140*/ 	.word	0x000006b0


	//   ....[3]....
        /*0144*/ 	.word	0x00000830


	//   ....[4]....
        /*0148*/ 	.word	0x00000930


	//   ....[5]....
        /*014c*/ 	.word	0x00000aa0


	//   ....[6]....
        /*0150*/ 	.word	0x00000be0


	//   ....[7]....
        /*0154*/ 	.word	0x00000e40


	//   ....[8]....
        /*0158*/ 	.word	0x00001c70


	//   ....[9]....
        /*015c*/ 	.word	0x00002ae0


	//   ....[10]....
        /*0160*/ 	.word	0x00002cf0


	//   ....[11]....
        /*0164*/ 	.word	0x00002d20


	//   ....[12]....
        /*0168*/ 	.word	0x000034d0


	//   ....[13]....
        /*016c*/ 	.word	0x00003700


	//----- nvinfo : EIATTR_VRC_CTA_INIT_COUNT
	.align		4
.L_43:
        /*0170*/ 	.byte	0x02, 0x4a
        /*0172*/ 	.byte	0x80
	.zero		1


	//----- nvinfo : EIATTR_SYSCALL_OFFSETS
	.align		4
        /*0174*/ 	.byte	0x04, 0x46
        /*0176*/ 	.short	(.L_45 - .L_44)


	//   ....[0]....
.L_44:
        /*0178*/ 	.word	0x00006b30


	//   ....[1]....
        /*017c*/ 	.word	0x00006c20


	//   ....[2]....
        /*0180*/ 	.word	0x00007830


	//   ....[3]....
        /*0184*/ 	.word	0x00008740


	//   ....[4]....
        /*0188*/ 	.word	0x00009680


	//   ....[5]....
        /*018c*/ 	.word	0x0000a5d0


	//   ....[6]....
        /*0190*/ 	.word	0x0000b520


	//   ....[7]....
        /*0194*/ 	.word	0x0000c470


	//   ....[8]....
        /*0198*/ 	.word	0x0000d3c0


	//   ....[9]....
        /*019c*/ 	.word	0x0000e2b0


	//----- nvinfo : EIATTR_MBARRIER_INSTR_OFFSETS
	.align		4
.L_45:
        /*01a0*/ 	.byte	0x04, 0x39
        /*01a2*/ 	.short	(.L_47 - .L_46)


	//   ....[0]....
.L_46:
        /*01a4*/ 	.word	0x00000620
        /*01a8*/ 	.word	0x000000ff
        /*01ac*/ 	.word	0x00000000
        /*01b0*/ 	.short	0x0100
        /*01b2*/ 	.byte	0x04
	.zero		1


	//   ....[1]....
        /*01b4*/ 	.word	0x00000630
        /*01b8*/ 	.word	0x000000ff
        /*01bc*/ 	.word	0x00000020
        /*01c0*/ 	.short	0x0100
        /*01c2*/ 	.byte	0x04
	.zero		1


	//   ....[2]....
        /*01c4*/ 	.word	0x00000640
        /*01c8*/ 	.word	0x000000ff
        /*01cc*/ 	.word	0x00000008
        /*01d0*/ 	.short	0x0100
        /*01d2*/ 	.byte	0x04
	.zero		1


	//   ....[3]....
        /*01d4*/ 	.word	0x00000650
        /*01d8*/ 	.word	0x000000ff
        /*01dc*/ 	.word	0x00000028
        /*01e0*/ 	.short	0x0100
        /*01e2*/ 	.byte	0x04
	.zero		1


	//   ....[4]....
        /*01e4*/ 	.word	0x00000660
        /*01e8*/ 	.word	0x000000ff
        /*01ec*/ 	.word	0x00000010
        /*01f0*/ 	.short	0x0100
        /*01f2*/ 	.byte	0x04
	.zero		1


	//   ....[5]....
        /*01f4*/ 	.word	0x00000670
        /*01f8*/ 	.word	0x000000ff
        /*01fc*/ 	.word	0x00000030
        /*0200*/ 	.short	0x0100
        /*0202*/ 	.byte	0x04
	.zero		1


	//   ....[6]....
        /*0204*/ 	.word	0x00000680
        /*0208*/ 	.word	0x000000ff
        /*020c*/ 	.word	0x00000018
        /*0210*/ 	.short	0x0100
        /*0212*/ 	.byte	0x04
	.zero		1


	//   ....[7]....
        /*0214*/ 	.word	0x00000690
        /*0218*/ 	.word	0x000000ff
        /*021c*/ 	.word	0x00000038
        /*0220*/ 	.short	0x0100
        /*0222*/ 	.byte	0x04
	.zero		1


	//   ....[8]....
        /*0224*/ 	.word	0x000007c0
        /*0228*/ 	.word	0x000000ff
        /*022c*/ 	.word	0x00000040
        /*0230*/ 	.short	0x0100
        /*0232*/ 	.byte	0x04
	.zero		1


	//   ....[9]....
        /*0234*/ 	.word	0x000007d0
        /*0238*/ 	.word	0x000000ff
        /*023c*/ 	.word	0x00000058
        /*0240*/ 	.short	0x0100
        /*0242*/ 	.byte	0x04
	.zero		1


	//   ....[10]....
        /*0244*/ 	.word	0x000007e0
        /*0248*/ 	.word	0x000000ff
        /*024c*/ 	.word	0x00000048
        /*0250*/ 	.short	0x0100
        /*0252*/ 	.byte	0x04
	.zero		1


	//   ....[11]....
        /*0254*/ 	.word	0x000007f0
        /*0258*/ 	.word	0x000000ff
        /*025c*/ 	.word	0x00000060
        /*0260*/ 	.short	0x0100
        /*0262*/ 	.byte	0x04
	.zero		1


	//   ....[12]....
        /*0264*/ 	.word	0x00000800
        /*0268*/ 	.word	0x000000ff
        /*026c*/ 	.word	0x00000050
        /*0270*/ 	.short	0x0100
        /*0272*/ 	.byte	0x04
	.zero		1


	//   ....[13]....
        /*0274*/ 	.word	0x00000810
        /*0278*/ 	.word	0x000000ff
        /*027c*/ 	.word	0x00000068
        /*0280*/ 	.short	0x0100
        /*0282*/ 	.byte	0x04
	.zero		1


	//   ....[14]....
        /*0284*/ 	.word	0x00000900
        /*0288*/ 	.word	0x000000ff
        /*028c*/ 	.word	0x00000070
        /*0290*/ 	.short	0x0100
        /*0292*/ 	.byte	0x06
	.zero		1


	//   ....[15]....
        /*0294*/ 	.word	0x00000910
        /*0298*/ 	.word	0x000000ff
        /*029c*/ 	.word	0x00000078
        /*02a0*/ 	.short	0x0100
        /*02a2*/ 	.byte	0x06
	.zero		1


	//   ....[16]....
        /*02a4*/ 	.word	0x00000a50
        /*02a8*/ 	.word	0x000000ff
        /*02ac*/ 	.word	0x00000080
        /*02b0*/ 	.short	0x0100
        /*02b2*/ 	.byte	0x06
	.zero		1


	//   ....[17]....
        /*02b4*/ 	.word	0x00000a60
        /*02b8*/ 	.word	0x000000ff
        /*02bc*/ 	.word	0x00000090
        /*02c0*/ 	.short	0x0100
        /*02c2*/ 	.byte	0x06
	.zero		1


	//   ....[18]....
        /*02c4*/ 	.word	0x00000a70
        /*02c8*/ 	.word	0x000000ff
        /*02cc*/ 	.word	0x00000088
        /*02d0*/ 	.short	0x0100
        /*02d2*/ 	.byte	0x06
	.zero		1


	//   ....[19]....
        /*02d4*/ 	.word	0x00000a80
        /*02d8*/ 	.word	0x000000ff
        /*02dc*/ 	.word	0x00000098
        /*02e0*/ 	.short	0x0100
        /*02e2*/ 	.byte	0x06
	.zero		1


	//   ....[20]....
        /*02e4*/ 	.word	0x00000bb0
        /*02e8*/ 	.word	0x000000ff
        /*02ec*/ 	.word	0x000000a0
        /*02f0*/ 	.short	0x0100
        /*02f2*/ 	.byte	0x04
	.zero		1


	//   ....[21]....
        /*02f4*/ 	.word	0x00000bc0
        /*02f8*/ 	.word	0x000000ff
        /*02fc*/ 	.word	0x000000a8
        /*0300*/ 	.short	0x0100
        /*0302*/ 	.byte	0x04
	.zero		1


	//   ....[22]....
        /*0304*/ 	.word	0x00000cc0
        /*0308*/ 	.word	0x000000ff
        /*030c*/ 	.word	0x000000b0
        /*0310*/ 	.short	0x0100
        /*0312*/ 	.byte	0x04
	.zero		1


	//   ....[23]....
        /*0314*/ 	.word	0x00000cd0
        /*0318*/ 	.word	0x000000ff
        /*031c*/ 	.word	0x000000c0
        /*0320*/ 	.short	0x0100
        /*0322*/ 	.byte	0x04
	.zero		1


	//   ....[24]....
        /*0324*/ 	.word	0x00000ce0
        /*0328*/ 	.word	0x000000ff
        /*032c*/ 	.word	0x000000b8
        /*0330*/ 	.short	0x0100
        /*0332*/ 	.byte	0x04
	.zero		1


	//   ....[25]....
        /*0334*/ 	.word	0x00000cf0
        /*0338*/ 	.word	0x000000ff
        /*033c*/ 	.word	0x000000c8
        /*0340*/ 	.short	0x0100
        /*0342*/ 	.byte	0x04
	.zero		1


	//   ....[26]....
        /*0344*/ 	.word	0x00000df0
        /*0348*/ 	.word	0x000000ff
        /*034c*/ 	.word	0x000000d0
        /*0350*/ 	.short	0x0100
        /*0352*/ 	.byte	0x06
	.zero		1


	//   ....[27]....
        /*0354*/ 	.word	0x00001870
        /*0358*/ 	.word	0x00000003
        /*035c*/ 	.word	0x000000c0
        /*0360*/ 	.short	0x010a
        /*0362*/ 	.byte	0xff
	.zero		1


	//   ....[28]....
        /*0364*/ 	.word	0x000018a0
        /*0368*/ 	.word	0x00000003
        /*036c*/ 	.word	0x000000b0
        /*0370*/ 	.short	0x0101
        /*0372*/ 	.byte	0xff
	.zero		1


	//   ....[29]....
        /*0374*/ 	.word	0x00001910
        /*0378*/ 	.word	0x000000ff
        /*037c*/ 	.word	0x00000020
        /*0380*/ 	.short	0x010a
        /*0382*/ 	.byte	0x04
	.zero		1


	//   ....[30]....
        /*0384*/ 	.word	0x00001a30
        /*0388*/ 	.word	0x000000ff
        /*038c*/ 	.word	0x00000020
        /*0390*/ 	.short	0x010a
        /*0392*/ 	.byte	0x21
	.zero		1


	//   ....[31]....
        /*0394*/ 	.word	0x00001b40
        /*0398*/ 	.word	0x000000ff
        /*039c*/ 	.word	0x00000020
        /*03a0*/ 	.short	0x010a
        /*03a2*/ 	.byte	0x05
	.zero		1


	//   ....[32]....
        /*03a4*/ 	.word	0x00001c50
        /*03a8*/ 	.word	0x000000ff
        /*03ac*/ 	.word	0x00000078
        /*03b0*/ 	.short	0x0101
        /*03b2*/ 	.byte	0x06
	.zero		1


	//   ....[33]....
        /*03b4*/ 	.word	0x00001c80
        /*03b8*/ 	.word	0x00000003
        /*03bc*/ 	.word	0x00000080
        /*03c0*/ 	.short	0x010a
        /*03c2*/ 	.byte	0xff
	.zero		1


	//   ....[34]....
        /*03c4*/ 	.word	0x00001dd0
        /*03c8*/ 	.word	0x00000000
        /*03cc*/ 	.word	0x00000000
        /*03d0*/ 	.short	0x0101
        /*03d2*/ 	.byte	0xff
	.zero		1


	//   ....[35]....
        /*03d4*/ 	.word	0x00002360
        /*03d8*/ 	.word	0x000000ff
        /*03dc*/ 	.word	0x00000000
        /*03e0*/ 	.short	0x010a
        /*03e2*/ 	.byte	0x04
	.zero		1


	//   ....[36]....
        /*03e4*/ 	.word	0x000023f0
        /*03e8*/ 	.word	0x000000ff
        /*03ec*/ 	.word	0x00000000
        /*03f0*/ 	.short	0x010a
        /*03f2*/ 	.byte	0x05
	.zero		1


	//   ....[37]....
        /*03f4*/ 	.word	0x00002480
        /*03f8*/ 	.word	0x000000ff
        /*03fc*/ 	.word	0x00000000
        /*0400*/ 	.short	0x010a
        /*0402*/ 	.byte	0x05
	.zero		1


	//   ....[38]....
        /*0404*/ 	.word	0x00002520
        /*0408*/ 	.word	0x00000000
        /*040c*/ 	.word	0x00000000
        /*0410*/ 	.short	0x010a
        /*0412*/ 	.byte	0xff
	.zero		1


	//   ....[39]....
        /*0414*/ 	.word	0x00002640
        /*0418*/ 	.word	0x00000000
        /*041c*/ 	.word	0x000000b0
        /*0420*/ 	.short	0x010a
        /*0422*/ 	.byte	0xff
	.zero		1


	//   ....[40]....
        /*0424*/ 	.word	0x000026a0
        /*0428*/ 	.word	0x00000004
        /*042c*/ 	.word	0x00000000
        /*0430*/ 	.short	0x0101
        /*0432*/ 	.byte	0xff
	.zero		1


	//   ....[41]....
        /*0434*/ 	.word	0x000026c0
        /*0438*/ 	.word	0x000000ff
        /*043c*/ 	.word	0x00000090
        /*0440*/ 	.short	0x010a
        /*0442*/ 	.byte	0x04
	.zero		1


	//   ....[42]....
        /*0444*/ 	.word	0x000027e0
        /*0448*/ 	.word	0x00000000
        /*044c*/ 	.word	0x00000080
        /*0450*/ 	.short	0x010a
        /*0452*/ 	.byte	0xff
	.zero		1


	//   ....[43]....
        /*0454*/ 	.word	0x000028f0
        /*0458*/ 	.word	0x00000000
        /*045c*/ 	.word	0x00000000
        /*0460*/ 	.short	0x0101
        /*0462*/ 	.byte	0xff
	.zero		1


	//   ....[44]....
        /*0464*/ 	.word	0x00002980
        /*0468*/ 	.word	0x000000ff
        /*046c*/ 	.word	0x00000090
        /*0470*/ 	.short	0x0106
        /*0472*/ 	.byte	0x04
	.zero		1


	//   ....[45]....
        /*0474*/ 	.word	0x000029a0
        /*0478*/ 	.word	0x000000ff
        /*047c*/ 	.word	0x00000090
        /*0480*/ 	.short	0x010a
        /*0482*/ 	.byte	0x04
	.zero		1


	//   ....[46]....
        /*0484*/ 	.word	0x00002a30
        /*0488*/ 	.word	0x000000ff
        /*048c*/ 	.word	0x00000090
        /*0490*/ 	.short	0x0106
        /*0492*/ 	.byte	0x07
	.zero		1


	//   ....[47]....
        /*0494*/ 	.word	0x00002a70
        /*0498*/ 	.word	0x00000000
        /*049c*/ 	.word	0x00000090
        /*04a0*/ 	.short	0x010a
        /*04a2*/ 	.byte	0xff
	.zero		1


	//   ....[48]....
        /*04a4*/ 	.word	0x00002f60
        /*04a8*/ 	.word	0x00000000
        /*04ac*/ 	.word	0x00000080
        /*04b0*/ 	.short	0x010a
        /*04b2*/ 	.byte	0xff
	.zero		1


	//   ....[49]....
        /*04b4*/ 	.word	0x00003020
        /*04b8*/ 	.word	0x00000000
        /*04bc*/ 	.word	0x00000000
        /*04c0*/ 	.short	0x0101
        /*04c2*/ 	.byte	0xff
	.zero		1


	//   ....[50]....
        /*04c4*/ 	.word	0x000030e0
        /*04c8*/ 	.word	0x000000ff
        /*04cc*/ 	.word	0x00000000
        /*04d0*/ 	.short	0x010a
        /*04d2*/ 	.byte	0x04
	.zero		1


	//   ....[51]....
        /*04d4*/ 	.word	0x00003150
        /*04d8*/ 	.word	0x000000ff
        /*04dc*/ 	.word	0x00000000
        /*04e0*/ 	.short	0x010a
        /*04e2*/ 	.byte	0x08
	.zero		1


	//   ....[52]....
        /*04e4*/ 	.word	0x00003240
        /*04e8*/ 	.word	0x000000ff
        /*04ec*/ 	.word	0x00000000
        /*04f0*/ 	.short	0x010a
        /*04f2*/ 	.byte	0x04
	.zero		1


	//   ....[53]....
        /*04f4*/ 	.word	0x00003280
        /*04f8*/ 	.word	0x000000ff
        /*04fc*/ 	.word	0x000000a8
        /*0500*/ 	.short	0x010a
        /*0502*/ 	.byte	0x0d
	.zero		1


	//   ....[54]....
        /*0504*/ 	.word	0x000034b0
        /*0508*/ 	.word	0x000000ff
        /*050c*/ 	.word	0x000000d0
        /*0510*/ 	.short	0x010a
        /*0512*/ 	.byte	0x0d
	.zero		1


	//   ....[55]....
        /*0514*/ 	.word	0x000039d0
        /*0518*/ 	.word	0x00000008
        /*051c*/ 	.word	0x00000080
        /*0520*/ 	.short	0x010a
        /*0522*/ 	.byte	0xff
	.zero		1


	//   ....[56]....
        /*0524*/ 	.word	0x00003b40
        /*0528*/ 	.word	0x00000000
        /*052c*/ 	.word	0x00000000
        /*0530*/ 	.short	0x0101
        /*0532*/ 	.byte	0xff
	.zero		1


	//   ....[57]....
        /*0534*/ 	.word	0x00004010
        /*0538*/ 	.word	0x000000ff
        /*053c*/ 	.word	0x00000078
        /*0540*/ 	.short	0x010a
        /*0542*/ 	.byte	0x20
	.zero		1


	//   ....[58]....
        /*0544*/ 	.word	0x000041f0
        /*0548*/ 	.word	0x000000ff
        /*054c*/ 	.word	0x00000058
        /*0550*/ 	.short	0x010a
        /*0552*/ 	.byte	0x10
	.zero		1


	//   ....[59]....
        /*0554*/ 	.word	0x00004550
        /*0558*/ 	.word	0x000000ff
        /*055c*/ 	.word	0x00000040
        /*0560*/ 	.short	0x010b
        /*0562*/ 	.byte	0x10
	.zero		1


	//   ....[60]....
        /*0564*/ 	.word	0x000045d0
        /*0568*/ 	.word	0x000000ff
        /*056c*/ 	.word	0x00000000
        /*0570*/ 	.short	0x0101
        /*0572*/ 	.byte	0x04
	.zero		1


	//   ....[61]....
        /*0574*/ 	.word	0x000045f0
        /*0578*/ 	.word	0x000000ff
        /*057c*/ 	.word	0x00000058
        /*0580*/ 	.short	0x010a
        /*0582*/ 	.byte	0x11
	.zero		1


	//   ....[62]....
        /*0584*/ 	.word	0x00004900
        /*0588*/ 	.word	0x000000ff
        /*058c*/ 	.word	0x00000040
        /*0590*/ 	.short	0x010b
        /*0592*/ 	.byte	0x11
	.zero		1


	//   ....[63]....
        /*0594*/ 	.word	0x00004980
        /*0598*/ 	.word	0x000000ff
        /*059c*/ 	.word	0x00000000
        /*05a0*/ 	.short	0x0101
        /*05a2*/ 	.byte	0x04
	.zero		1


	//   ....[64]....
        /*05a4*/ 	.word	0x000049a0
        /*05a8*/ 	.word	0x000000ff
        /*05ac*/ 	.word	0x00000058
        /*05b0*/ 	.short	0x010a
        /*05b2*/ 	.byte	0x10
	.zero		1


	//   ....[65]....
        /*05b4*/ 	.word	0x00004ca0
        /*05b8*/ 	.word	0x000000ff
        /*05bc*/ 	.word	0x00000040
        /*05c0*/ 	.short	0x010b
        /*05c2*/ 	.byte	0x10
	.zero		1


	//   ....[66]....
        /*05c4*/ 	.word	0x00004d20
        /*05c8*/ 	.word	0x000000ff
        /*05cc*/ 	.word	0x00000000
        /*05d0*/ 	.short	0x0101
        /*05d2*/ 	.byte	0x04
	.zero		1


	//   ....[67]....
        /*05d4*/ 	.word	0x00004d40
        /*05d8*/ 	.word	0x000000ff
        /*05dc*/ 	.word	0x00000058
        /*05e0*/ 	.short	0x010a
        /*05e2*/ 	.byte	0x15
	.zero		1


	//   ....[68]....
        /*05e4*/ 	.word	0x00005020
        /*05e8*/ 	.word	0x000000ff
        /*05ec*/ 	.word	0x00000040
        /*05f0*/ 	.short	0x010b
        /*05f2*/ 	.byte	0x15
	.zero		1


	//   ....[69]....
        /*05f4*/ 	.word	0x00005040
        /*05f8*/ 	.word	0x000000ff
        /*05fc*/ 	.word	0x00000000
        /*0600*/ 	.short	0x0101
        /*0602*/ 	.byte	0x04
	.zero		1


	//   ....[70]....
        /*0604*/ 	.word	0x00005060
        /*0608*/ 	.word	0x000000ff
        /*060c*/ 	.word	0x00000058
        /*0610*/ 	.short	0x010a
        /*0612*/ 	.byte	0x06
	.zero		1


	//   ....[71]....
        /*0614*/ 	.word	0x00005360
        /*0618*/ 	.word	0x000000ff
        /*061c*/ 	.word	0x00000040
        /*0620*/ 	.short	0x010b
        /*0622*/ 	.byte	0x06
	.zero		1


	//   ....[72]....
        /*0624*/ 	.word	0x00005370
        /*0628*/ 	.word	0x000000ff
        /*062c*/ 	.word	0x00000000
        /*0630*/ 	.short	0x0101
        /*0632*/ 	.byte	0x04
	.zero		1


	//   ....[73]....
        /*0634*/ 	.word	0x00005380
        /*0638*/ 	.word	0x000000ff
        /*063c*/ 	.word	0x00000058
        /*0640*/ 	.short	0x010a
        /*0642*/ 	.byte	0x10
	.zero		1


	//   ....[74]....
        /*0644*/ 	.word	0x00005680
        /*0648*/ 	.word	0x000000ff
        /*064c*/ 	.word	0x00000040
        /*0650*/ 	.short	0x010b
        /*0652*/ 	.byte	0x10
	.zero		1


	//   ....[75]....
        /*0654*/ 	.word	0x00005700
        /*0658*/ 	.word	0x000000ff
        /*065c*/ 	.word	0x00000000
        /*0660*/ 	.short	0x0101
        /*0662*/ 	.byte	0x04
	.zero		1


	//   ....[76]....
        /*0664*/ 	.word	0x00005720
        /*0668*/ 	.word	0x000000ff
        /*066c*/ 	.word	0x00000058
        /*0670*/ 	.short	0x010a
        /*0672*/ 	.byte	0x11
	.zero		1


	//   ....[77]....
        /*0674*/ 	.word	0x00005a20
        /*0678*/ 	.word	0x000000ff
        /*067c*/ 	.word	0x00000040
        /*0680*/ 	.short	0x010b
        /*0682*/ 	.byte	0x11
	.zero		1


	//   ....[78]....
        /*0684*/ 	.word	0x00005aa0
        /*0688*/ 	.word	0x000000ff
        /*068c*/ 	.word	0x00000000
        /*0690*/ 	.short	0x0101
        /*0692*/ 	.byte	0x04
	.zero		1


	//   ....[79]....
        /*0694*/ 	.word	0x00005ac0
        /*0698*/ 	.word	0x000000ff
        /*069c*/ 	.word	0x00000058
        /*06a0*/ 	.short	0x010a
        /*06a2*/ 	.byte	0x10
	.zero		1


	//   ....[80]....
        /*06a4*/ 	.word	0x00005e20
        /*06a8*/ 	.word	0x000000ff
        /*06ac*/ 	.word	0x00000040
        /*06b0*/ 	.short	0x010b
        /*06b2*/ 	.byte	0x10
	.zero		1


	//   ....[81]....
        /*06b4*/ 	.word	0x00005ea0
        /*06b8*/ 	.word	0x000000ff
        /*06bc*/ 	.word	0x00000000
        /*06c0*/ 	.short	0x0101
        /*06c2*/ 	.byte	0x04
	.zero		1


	//   ....[82]....
        /*06c4*/ 	.word	0x00005ef0
        /*06c8*/ 	.word	0x000000ff
        /*06cc*/ 	.word	0x00000000
        /*06d0*/ 	.short	0x010a
        /*06d2*/ 	.byte	0x04
	.zero		1


	//   ....[83]....
        /*06d4*/ 	.word	0x00005f80
        /*06d8*/ 	.word	0x000000ff
        /*06dc*/ 	.word	0x00000000
        /*06e0*/ 	.short	0x010a
        /*06e2*/ 	.byte	0x05
	.zero		1


	//   ....[84]....
        /*06e4*/ 	.word	0x00006020
        /*06e8*/ 	.word	0x00000000
        /*06ec*/ 	.word	0x00000000
        /*06f0*/ 	.short	0x010a
        /*06f2*/ 	.byte	0xff
	.zero		1


	//   ....[85]....
        /*06f4*/ 	.word	0x00006390
        /*06f8*/ 	.word	0x00000000
        /*06fc*/ 	.word	0x00000080
        /*0700*/ 	.short	0x010a
        /*0702*/ 	.byte	0xff
	.zero		1


	//   ....[86]....
        /*0704*/ 	.word	0x00006460
        /*0708*/ 	.word	0x00000000
        /*070c*/ 	.word	0x00000000
        /*0710*/ 	.short	0x0101
        /*0712*/ 	.byte	0xff
	.zero		1


	//   ....[87]....
        /*0714*/ 	.word	0x00007150
        /*0718*/ 	.word	0x00000004
        /*071c*/ 	.word	0x00000040
        /*0720*/ 	.short	0x010a
        /*0722*/ 	.byte	0xff
	.zero		1


	//   ....[88]....
        /*0724*/ 	.word	0x00007250
        /*0728*/ 	.word	0x000000ff
        /*072c*/ 	.word	0x000000a0
        /*0730*/ 	.short	0x010a
        /*0732*/ 	.byte	0x2f
	.zero		1


	//   ....[89]....
        /*0734*/ 	.word	0x00007310
        /*0738*/ 	.word	0x00000004
        /*073c*/ 	.word	0x00000040
        /*0740*/ 	.short	0x010a
        /*0742*/ 	.byte	0xff
	.zero		1


	//   ....[90]....
        /*0744*/ 	.word	0x00007710
        /*0748*/ 	.word	0x000000ff
        /*074c*/ 	.word	0x000000a0
        /*0750*/ 	.short	0x010a
        /*0752*/ 	.byte	0x2f
	.zero		1


	//   ....[91]....
        /*0754*/ 	.word	0x000078c0
        /*0758*/ 	.word	0x000000ff
        /*075c*/ 	.word	0x00000000
        /*0760*/ 	.short	0x0101
        /*0762*/ 	.byte	0x04
	.zero		1


	//   ....[92]....
        /*0764*/ 	.word	0x00008240
        /*0768*/ 	.word	0x00000000
        /*076c*/ 	.word	0x00000000
        /*0770*/ 	.short	0x0101
        /*0772*/ 	.byte	0xff
	.zero		1


	//   ....[93]....
        /*0774*/ 	.word	0x00008250
        /*0778*/ 	.word	0x00000005
        /*077c*/ 	.word	0x00000040
        /*0780*/ 	.short	0x010a
        /*0782*/ 	.byte	0xff
	.zero		1


	//   ....[94]....
        /*0784*/ 	.word	0x00008330
        /*0788*/ 	.word	0x00000005
        /*078c*/ 	.word	0x00000040
        /*0790*/ 	.short	0x010a
        /*0792*/ 	.byte	0xff
	.zero		1


	//   ....[95]....
        /*0794*/ 	.word	0x00009160
        /*0798*/ 	.word	0x00000027
        /*079c*/ 	.word	0x00000000
        /*07a0*/ 	.short	0x0101
        /*07a2*/ 	.byte	0xff
	.zero		1


	//   ....[96]....
        /*07a4*/ 	.word	0x000091d0
        /*07a8*/ 	.word	0x00000005
        /*07ac*/ 	.word	0x00000040
        /*07b0*/ 	.short	0x010a
        /*07b2*/ 	.byte	0xff
	.zero		1


	//   ....[97]....
        /*07b4*/ 	.word	0x00009270
        /*07b8*/ 	.word	0x00000005
        /*07bc*/ 	.word	0x00000040
        /*07c0*/ 	.short	0x010a
        /*07c2*/ 	.byte	0xff
	.zero		1


	//   ....[98]....
        /*07c4*/ 	.word	0x0000a0b0
        /*07c8*/ 	.word	0x00000027
        /*07cc*/ 	.word	0x00000000
        /*07d0*/ 	.short	0x0101
        /*07d2*/ 	.byte	0xff
	.zero		1


	//   ....[99]....
        /*07d4*/ 	.word	0x0000a120
        /*07d8*/ 	.word	0x00000005
        /*07dc*/ 	.word	0x00000040
        /*07e0*/ 	.short	0x010a
        /*07e2*/ 	.byte	0xff
	.zero		1


	//   ....[100]....
        /*07e4*/ 	.word	0x0000a1c0
        /*07e8*/ 	.word	0x00000005
        /*07ec*/ 	.word	0x00000040
        /*07f0*/ 	.short	0x010a
        /*07f2*/ 	.byte	0xff
	.zero		1


	//   ....[101]....
        /*07f4*/ 	.word	0x0000b000
        /*07f8*/ 	.word	0x00000027
        /*07fc*/ 	.word	0x00000000
        /*0800*/ 	.short	0x0101
        /*0802*/ 	.byte	0xff
	.zero		1


	//   ....[102]....
        /*0804*/ 	.word	0x0000b070
        /*0808*/ 	.word	0x00000005
        /*080c*/ 	.word	0x00000040
        /*0810*/ 	.short	0x010a
        /*0812*/ 	.byte	0xff
	.zero		1


	//   ....[103]....
        /*0814*/ 	.word	0x0000b110
        /*0818*/ 	.word	0x00000005
        /*081c*/ 	.word	0x00000040
        /*0820*/ 	.short	0x010a
        /*0822*/ 	.byte	0xff
	.zero		1


	//   ....[104]....
        /*0824*/ 	.word	0x0000bf50
        /*0828*/ 	.word	0x00000027
        /*082c*/ 	.word	0x00000000
        /*0830*/ 	.short	0x0101
        /*0832*/ 	.byte	0xff
	.zero		1


	//   ....[105]....
        /*0834*/ 	.word	0x0000bfc0
        /*0838*/ 	.word	0x00000005
        /*083c*/ 	.word	0x00000040
        /*0840*/ 	.short	0x010a
        /*0842*/ 	.byte	0xff
	.zero		1


	//   ....[106]....
        /*0844*/ 	.word	0x0000c060
        /*0848*/ 	.word	0x00000005
        /*084c*/ 	.word	0x00000040
        /*0850*/ 	.short	0x010a
        /*0852*/ 	.byte	0xff
	.zero		1


	//   ....[107]....
        /*0854*/ 	.word	0x0000cea0
        /*0858*/ 	.word	0x00000027
        /*085c*/ 	.word	0x00000000
        /*0860*/ 	.short	0x0101
        /*0862*/ 	.byte	0xff
	.zero		1


	//   ....[108]....
        /*0864*/ 	.word	0x0000cf10
        /*0868*/ 	.word	0x00000005
        /*086c*/ 	.word	0x00000040
        /*0870*/ 	.short	0x010a
        /*0872*/ 	.byte	0xff
	.zero		1


	//   ....[109]....
        /*0874*/ 	.word	0x0000cfb0
        /*0878*/ 	.word	0x00000005
        /*087c*/ 	.word	0x00000040
        /*0880*/ 	.short	0x010a
        /*0882*/ 	.byte	0xff
	.zero		1


	//   ....[110]....
        /*0884*/ 	.word	0x0000ddd0
        /*0888*/ 	.word	0x00000027
        /*088c*/ 	.word	0x00000000
        /*0890*/ 	.short	0x0101
        /*0892*/ 	.byte	0xff
	.zero		1


	//   ....[111]....
        /*0894*/ 	.word	0x0000de40
        /*0898*/ 	.word	0x00000003
        /*089c*/ 	.word	0x00000040
        /*08a0*/ 	.short	0x010a
        /*08a2*/ 	.byte	0xff
	.zero		1


	//   ....[112]....
        /*08a4*/ 	.word	0x0000def0
        /*08a8*/ 	.word	0x00000003
        /*08ac*/ 	.word	0x00000040
        /*08b0*/ 	.short	0x010a
        /*08b2*/ 	.byte	0xff
	.zero		1


	//   ....[113]....
        /*08b4*/ 	.word	0x0000ecf0
        /*08b8*/ 	.word	0x00000000
        /*08bc*/ 	.word	0x00000000
        /*08c0*/ 	.short	0x0101
        /*08c2*/ 	.byte	0xff
	.zero		1


	//   ....[114]....
        /*08c4*/ 	.word	0x0000edf0
        /*08c8*/ 	.word	0x000000ff
        /*08cc*/ 	.word	0x000000d0
        /*08d0*/ 	.short	0x0101
        /*08d2*/ 	.byte	0x2f
	.zero		1


	//   ....[115]....
        /*08d4*/ 	.word	0x0000ef80
        /*08d8*/ 	.word	0x000000ff
        /*08dc*/ 	.word	0x00000000
        /*08e0*/ 	.short	0x0101
        /*08e2*/ 	.byte	0x04
	.zero		1


	//   ....[116]....
        /*08e4*/ 	.word	0x0000efa0
        /*08e8*/ 	.word	0x00000003
        /*08ec*/ 	.word	0x000000c0
        /*08f0*/ 	.short	0x010a
        /*08f2*/ 	.byte	0xff
	.zero		1


	//   ....[117]....
        /*08f4*/ 	.word	0x0000f000
        /*08f8*/ 	.word	0x00000000
        /*08fc*/ 	.word	0x00000020
        /*0900*/ 	.short	0x010a
        /*0902*/ 	.byte	0xff
	.zero		1


	//   ....[118]....
        /*0904*/ 	.word	0x0000f050
        /*0908*/ 	.word	0x00000003
        /*090c*/ 	.word	0x00000080
        /*0910*/ 	.short	0x010a
        /*0912*/ 	.byte	0xff
	.zero		1


	//   ....[119]....
        /*0914*/ 	.word	0x0000f0b0
        /*0918*/ 	.word	0x00000000
        /*091c*/ 	.word	0x00000000
        /*0920*/ 	.short	0x010a
        /*0922*/ 	.byte	0xff
	.zero		1


	//   ....[120]....
        /*0924*/ 	.word	0x0000f110
        /*0928*/ 	.word	0x00000000
        /*092c*/ 	.word	0x00000000
        /*0930*/ 	.short	0x010a
        /*0932*/ 	.byte	0xff
	.zero		1


	//   ....[121]....
        /*0934*/ 	.word	0x0000f170
        /*0938*/ 	.word	0x00000000
        /*093c*/ 	.word	0x00000000
        /*0940*/ 	.short	0x010a
        /*0942*/ 	.byte	0xff
	.zero		1


	//   ....[122]....
        /*0944*/ 	.word	0x0000f1c0
        /*0948*/ 	.word	0x00000000
        /*094c*/ 	.word	0x000000b0
        /*0950*/ 	.short	0x010a
        /*0952*/ 	.byte	0xff
	.zero		1


	//   ....[123]....
        /*0954*/ 	.word	0x0000f220
        /*0958*/ 	.word	0x00000000
        /*095c*/ 	.word	0x00000090
        /*0960*/ 	.short	0x010a
        /*0962*/ 	.byte	0xff
	.zero		1


	//   ....[124]....
        /*0964*/ 	.word	0x0000f270
        /*0968*/ 	.word	0x00000000
        /*096c*/ 	.word	0x00000080
        /*0970*/ 	.short	0x010a
        /*0972*/ 	.byte	0xff
	.zero		1


	//   ....[125]....
        /*0974*/ 	.word	0x0000f2d0
        /*0978*/ 	.word	0x00000000
        /*097c*/ 	.word	0x00000090
        /*0980*/ 	.short	0x010a
        /*0982*/ 	.byte	0xff
	.zero		1


	//   ....[126]....
        /*0984*/ 	.word	0x0000f320
        /*0988*/ 	.word	0x00000000
        /*098c*/ 	.word	0x00000080
        /*0990*/ 	.short	0x010a
        /*0992*/ 	.byte	0xff
	.zero		1


	//   ....[127]....
        /*0994*/ 	.word	0x0000f380
        /*0998*/ 	.word	0x00000000
        /*099c*/ 	.word	0x00000000
        /*09a0*/ 	.short	0x010a
        /*09a2*/ 	.byte	0xff
	.zero		1


	//   ....[128]....
        /*09a4*/ 	.word	0x0000f3e0
        /*09a8*/ 	.word	0x00000000
        /*09ac*/ 	.word	0x000000a8
        /*09b0*/ 	.short	0x010a
        /*09b2*/ 	.byte	0xff
	.zero		1


	//   ....[129]....
        /*09b4*/ 	.word	0x0000f440
        /*09b8*/ 	.word	0x00000000
        /*09bc*/ 	.word	0x000000d0
        /*09c0*/ 	.short	0x010a
        /*09c2*/ 	.byte	0xff
	.zero		1


	//   ....[130]....
        /*09c4*/ 	.word	0x0000f490
        /*09c8*/ 	.word	0x00000008
        /*09cc*/ 	.word	0x00000080
        /*09d0*/ 	.short	0x010a
        /*09d2*/ 	.byte	0xff
	.zero		1


	//   ....[131]....
        /*09d4*/ 	.word	0x0000f4f0
        /*09d8*/ 	.word	0x00000000
        /*09dc*/ 	.word	0x00000078
        /*09e0*/ 	.short	0x010a
        /*09e2*/ 	.byte	0xff
	.zero		1


	//   ....[132]....
        /*09e4*/ 	.word	0x0000f550
        /*09e8*/ 	.word	0x00000000
        /*09ec*/ 	.word	0x00000058
        /*09f0*/ 	.short	0x010a
        /*09f2*/ 	.byte	0xff
	.zero		1


	//   ....[133]....
        /*09f4*/ 	.word	0x0000f5b0
        /*09f8*/ 	.word	0x00000000
        /*09fc*/ 	.word	0x00000058
        /*0a00*/ 	.short	0x010a
        /*0a02*/ 	.byte	0xff
	.zero		1


	//   ....[134]....
        /*0a04*/ 	.word	0x0000f610
        /*0a08*/ 	.word	0x00000000
        /*0a0c*/ 	.word	0x00000058
        /*0a10*/ 	.short	0x010a
        /*0a12*/ 	.byte	0xff
	.zero		1


	//   ....[135]....
        /*0a14*/ 	.word	0x0000f670
        /*0a18*/ 	.word	0x00000000
        /*0a1c*/ 	.word	0x00000058
        /*0a20*/ 	.short	0x010a
        /*0a22*/ 	.byte	0xff
	.zero		1


	//   ....[136]....
        /*0a24*/ 	.word	0x0000f6d0
        /*0a28*/ 	.word	0x00000000
        /*0a2c*/ 	.word	0x00000058
        /*0a30*/ 	.short	0x010a
        /*0a32*/ 	.byte	0xff
	.zero		1


	//   ....[137]....
        /*0a34*/ 	.word	0x0000f730
        /*0a38*/ 	.word	0x00000000
        /*0a3c*/ 	.word	0x00000058
        /*0a40*/ 	.short	0x010a
        /*0a42*/ 	.byte	0xff
	.zero		1


	//   ....[138]....
        /*0a44*/ 	.word	0x0000f790
        /*0a48*/ 	.word	0x00000000
        /*0a4c*/ 	.word	0x00000058
        /*0a50*/ 	.short	0x010a
        /*0a52*/ 	.byte	0xff
	.zero		1


	//   ....[139]....
        /*0a54*/ 	.word	0x0000f7f0
        /*0a58*/ 	.word	0x00000000
        /*0a5c*/ 	.word	0x00000058
        /*0a60*/ 	.short	0x010a
        /*0a62*/ 	.byte	0xff
	.zero		1


	//   ....[140]....
        /*0a64*/ 	.word	0x0000f850
        /*0a68*/ 	.word	0x00000000
        /*0a6c*/ 	.word	0x00000000
        /*0a70*/ 	.short	0x010a
        /*0a72*/ 	.byte	0xff
	.zero		1


	//   ....[141]....
        /*0a74*/ 	.word	0x0000f8b0
        /*0a78*/ 	.word	0x00000000
        /*0a7c*/ 	.word	0x00000000
        /*0a80*/ 	.short	0x010a
        /*0a82*/ 	.byte	0xff
	.zero		1


	//   ....[142]....
        /*0a84*/ 	.word	0x0000f900
        /*0a88*/ 	.word	0x00000000
        /*0a8c*/ 	.word	0x00000080
        /*0a90*/ 	.short	0x010a
        /*0a92*/ 	.byte	0xff
	.zero		1


	//   ....[143]....
        /*0a94*/ 	.word	0x0000f950
        /*0a98*/ 	.word	0x00000004
        /*0a9c*/ 	.word	0x00000040
        /*0aa0*/ 	.short	0x010a
        /*0aa2*/ 	.byte	0xff
	.zero		1


	//   ....[144]....
        /*0aa4*/ 	.word	0x0000f9b0
        /*0aa8*/ 	.word	0x00000003
        /*0aac*/ 	.word	0x000000a0
        /*0ab0*/ 	.short	0x010a
        /*0ab2*/ 	.byte	0xff
	.zero		1


	//   ....[145]....
        /*0ab4*/ 	.word	0x0000fa00
        /*0ab8*/ 	.word	0x00000005
        /*0abc*/ 	.word	0x00000040
        /*0ac0*/ 	.short	0x010a
        /*0ac2*/ 	.byte	0xff
	.zero		1


	//   ....[146]....
        /*0ac4*/ 	.word	0x0000fa50
        /*0ac8*/ 	.word	0x00000005
        /*0acc*/ 	.word	0x00000040
        /*0ad0*/ 	.short	0x010a
        /*0ad2*/ 	.byte	0xff
	.zero		1


	//   ....[147]....
        /*0ad4*/ 	.word	0x0000faa0
        /*0ad8*/ 	.word	0x00000005
        /*0adc*/ 	.word	0x00000040
        /*0ae0*/ 	.short	0x010a
        /*0ae2*/ 	.byte	0xff
	.zero		1


	//   ....[148]....
        /*0ae4*/ 	.word	0x0000faf0
        /*0ae8*/ 	.word	0x00000005
        /*0aec*/ 	.word	0x00000040
        /*0af0*/ 	.short	0x010a
        /*0af2*/ 	.byte	0xff
	.zero		1


	//   ....[149]....
        /*0af4*/ 	.word	0x0000fb40
        /*0af8*/ 	.word	0x00000005
        /*0afc*/ 	.word	0x00000040
        /*0b00*/ 	.short	0x010a
        /*0b02*/ 	.byte	0xff
	.zero		1


	//   ....[150]....
        /*0b04*/ 	.word	0x0000fb90
        /*0b08*/ 	.word	0x00000005
        /*0b0c*/ 	.word	0x00000040
        /*0b10*/ 	.short	0x010a
        /*0b12*/ 	.byte	0xff
	.zero		1


	//   ....[151]....
        /*0b14*/ 	.word	0x0000fbe0
        /*0b18*/ 	.word	0x00000003
        /*0b1c*/ 	.word	0x00000040
        /*0b20*/ 	.short	0x010a
        /*0b22*/ 	.byte	0xff
	.zero		1


	//----- nvinfo : EIATTR_NUM_MBARRIERS
	.align		4
.L_47:
        /*0b24*/ 	.byte	0x03, 0x38
        /*0b26*/ 	.short	0x001b


	//----- nvinfo : EIATTR_EXIT_INSTR_OFFSETS
	.align		4
        /*0b28*/ 	.byte	0x04, 0x1c
        /*0b2a*/ 	.short	(.L_49 - .L_48)


	//   ....[0]....
.L_48:
        /*0b2c*/ 	.word	0x00002550


	//   ....[1]....
        /*0b30*/ 	.word	0x00002a40


	//   ....[2]....
        /*0b34*/ 	.word	0x00002aa0


	//   ....[3]....
        /*0b38*/ 	.word	0x00003710


	//   ....[4]....
        /*0b3c*/ 	.word	0x00006050


	//   ....[5]....
        /*0b40*/ 	.word	0x00006090


	//   ....[6]....
        /*0b44*/ 	.word	0x0000ee70


	//   ....[7]....
        /*0b48*/ 	.word	0x0000eef0


	//   ....[8]....
        /*0b4c*/ 	.word	0x0000ef20


	//   ....[9]....
        /*0b50*/ 	.word	0x0000ef90


	//----- nvinfo : EIATTR_MAX_THREADS
	.align		4
.L_49:
        /*0b54*/ 	.byte	0x04, 0x05
        /*0b56*/ 	.short	(.L_51 - .L_50)
.L_50:
        /*0b58*/ 	.word	0x00000100
        /*0b5c*/ 	.word	0x00000001
        /*0b60*/ 	.word	0x00000001


	//----- nvinfo : EIATTR_CRS_STACK_SIZE
	.align		4
.L_51:
        /*0b64*/ 	.byte	0x04, 0x1e
        /*0b66*/ 	.short	(.L_53 - .L_52)
.L_52:
        /*0b68*/ 	.word	0x00000000


	//----- nvinfo : EIATTR_CBANK_PARAM_SIZE
	.align		4
.L_53:
        /*0b6c*/ 	.byte	0x03, 0x19
        /*0b6e*/ 	.short	0x0a00


	//----- nvinfo : EIATTR_PARAM_CBANK
	.align		4
        /*0b70*/ 	.byte	0x04, 0x0a
        /*0b72*/ 	.short	(.L_55 - .L_54)
	.align		4
.L_54:
        /*0b74*/ 	.word	index@(.nv.constant0._ZN7cutlass13device_kernelINS_4gemm6kernel13GemmUniversalIN4cute5tupleIJiiiiEEENS1_10collective13CollectiveMmaINS1_41MainloopSm100TmaUmmaWarpSpecializedSparseILi4ELi2ELi1ENS5_IJNS4_1CILi1EEENSA_ILi2EEESB_EEEEENS5_IJNSA_ILi128EEENSA_ILi256EEESF_EEEaNS5_IJNS4_6LayoutINS5_IJiNS5_IJSC_iEEEiEEENS5_IJlNS5_IJSB_SC_EEElEEEEENSI_INS5_IJNS5_IJSF_iEEESO_iEEENS5_IJNS5_IJSF_NSA_ILi16384EEEEEENS5_IJSB_lEEElEEEEEEEEaNS5_IJlSB_lEEENS4_8TiledMMAINS4_8MMA_AtomIJNS4_22SM100_MMA_S8_SS_SPARSEIaaiLi128ELi256ELNS4_4UMMA5MajorE0ELS11_0ELNS10_8SaturateE0EEEEEENSI_INS5_IJSB_SB_SB_EEENS5_IJNSA_ILi0EEES16_S16_EEEEENS5_IJNS4_10UnderscoreES19_S19_EEEEENS4_23SM90_TMA_LOAD_MULTICASTENS4_14ComposedLayoutINS4_7SwizzleILi2ELi4ELi3EEENS4_25smem_sparse_ptr_flag_bitsILi2ELi8EEENSI_INS5_IJNS5_IJSB_NSA_ILi8EEEEEENS5_IJSC_NSA_ILi64EEEEEEEEENS5_IJNS5_IJS16_SF_EEESL_EEEEEEEvNS4_8identityENS4_13SM90_TMA_LOADENS1D_INS1E_ILi3ELi4ELi3EEENS4_18smem_ptr_flag_bitsILi8EEENSI_INS5_IJS1I_SF_EEENS5_IJSF_SB_EEEEEEEvS1R_EENS_8epilogue10collective18CollectiveEpilogueINS21_23Sm100TmaWarpSpecializedILi3ELi2ELi32ELb1ELb0EEEJSH_NS5_IJNSI_ISF_SB_EENSI_INSA_ILi32EEESB_EEEEEiNS5_IJSB_llEEEiS2A_NS21_6fusion15FusionCallbacksIS25_NS2B_17LinearCombinationIiiiiLNS_15FloatRoundStyleE2EEESH_S29_JEEENS4_5SM1004TMEM4LOAD26SM100_TMEM_LOAD_32dp32b32xES1S_NS1D_INS1E_ILi2ELi5ELi2EEENS1U_ILi32EEENSI_INS5_IJS27_NSA_ILi4EEEEEENS5_IJSB_S27_EEEEEEENS4_39AutoVectorizingCopyWithAssumedAlignmentILi128EEENS4_14SM90_TMA_STOREES2R_S2T_S2T_EEEvvEEEEvNT_6ParamsE)
        /*0b78*/ 	.short	0x0380
        /*0b7a*/ 	.short	0x0a00


	//----- nvinfo : EIATTR_SW_WAR
	.align		4
.L_55:
        /*0b7c*/ 	.byte	0x04, 0x36
        /*0b7e*/ 	.short	(.L_57 - .L_56)
.L_56:
        /*0b80*/ 	.word	0x00000008
.L_57:


//--------------------- .nv.callgraph             --------------------------
	.section	.nv.callgraph,"",@"SHT_CUDA_CALLGRAPH"
	.align	4
	.sectionentsize	8
	.align		4
        /*0000*/ 	.word	0x00000000
	.align		4
        /*0004*/ 	.word	0xffffffff
	.align		4
        /*0008*/ 	.word	index@(_ZN7cutlass13device_kernelINS_4gemm6kernel13GemmUniversalIN4cute5tupleIJiiiiEEENS1_10collective13CollectiveMmaINS1_41MainloopSm100TmaUmmaWarpSpecializedSparseILi4ELi2ELi1ENS5_IJNS4_1CILi1EEENSA_ILi2EEESB_EEEEENS5_IJNSA_ILi128EEENSA_ILi256EEESF_EEEaNS5_IJNS4_6LayoutINS5_IJiNS5_IJSC_iEEEiEEENS5_IJlNS5_IJSB_SC_EEElEEEEENSI_INS5_IJNS5_IJSF_iEEESO_iEEENS5_IJNS5_IJSF_NSA_ILi16384EEEEEENS5_IJSB_lEEElEEEEEEEEaNS5_IJlSB_lEEENS4_8TiledMMAINS4_8MMA_AtomIJNS4_22SM100_MMA_S8_SS_SPARSEIaaiLi128ELi256ELNS4_4UMMA5MajorE0ELS11_0ELNS10_8SaturateE0EEEEEENSI_INS5_IJSB_SB_SB_EEENS5_IJNSA_ILi0EEES16_S16_EEEEENS5_IJNS4_10UnderscoreES19_S19_EEEEENS4_23SM90_TMA_LOAD_MULTICASTENS4_14ComposedLayoutINS4_7SwizzleILi2ELi4ELi3EEENS4_25smem_sparse_ptr_flag_bitsILi2ELi8EEENSI_INS5_IJNS5_IJSB_NSA_ILi8EEEEEENS5_IJSC_NSA_ILi64EEEEEEEEENS5_IJNS5_IJS16_SF_EEESL_EEEEEEEvNS4_8identityENS4_13SM90_TMA_LOADENS1D_INS1E_ILi3ELi4ELi3EEENS4_18smem_ptr_flag_bitsILi8EEENSI_INS5_IJS1I_SF_EEENS5_IJSF_SB_EEEEEEEvS1R_EENS_8epilogue10collective18CollectiveEpilogueINS21_23Sm100TmaWarpSpecializedILi3ELi2ELi32ELb1ELb0EEEJSH_NS5_IJNSI_ISF_SB_EENSI_INSA_ILi32EEESB_EEEEEiNS5_IJSB_llEEEiS2A_NS21_6fusion15FusionCallbacksIS25_NS2B_17LinearCombinationIiiiiLNS_15FloatRoundStyleE2EEESH_S29_JEEENS4_5SM1004TMEM4LOAD26SM100_TMEM_LOAD_32dp32b32xES1S_NS1D_INS1E_ILi2ELi5ELi2EEENS1U_ILi32EEENSI_INS5_IJS27_NSA_ILi4EEEEEENS5_IJSB_S27_EEEEEEENS4_39AutoVectorizingCopyWithAssumedAlignmentILi128EEENS4_14SM90_TMA_STOREES2R_S2T_S2T_EEEvvEEEEvNT_6ParamsE)
	.align		4
        /*000c*/ 	.word	index@(__assertfail)
	.align		4
        /*0010*/ 	.word	0x00000000
	.align		4
        /*0014*/ 	.word	0xfffffffe
	.align		4
        /*0018*/ 	.word	0x00000000
	.align		4
        /*001c*/ 	.word	0xfffffffd
	.align		4
        /*0020*/ 	.word	0x00000000
	.align		4
        /*0024*/ 	.word	0xfffffffc


//--------------------- .nv.constant4             --------------------------
	.section	.nv.constant4,"a",@progbits
	.align	8
	.align		8
.nv.constant4:
        /*0000*/ 	.dword	__assertfail
	.align		8
        /*0008*/ 	.dword	__unnamed_1
	.align		8
        /*0010*/ 	.dword	__unnamed_2
	.align		8
        /*0018*/ 	.dword	_ZN39_INTERNAL_426df0ef_4_k_cu_ca5c537c_33774cuda3std3__45__cpo5beginE
	.align		8
        /*0020*/ 	.dword	_ZN39_INTERNAL_426df0ef_4_k_cu_ca5c537c_33774cuda3std3__45__cpo3endE
	.align		8
        /*0028*/ 	.dword	_ZN39_INTERNAL_426df0ef_4_k_cu_ca5c537c_33774cuda3std3__45__cpo6cbeginE
	.align		8
        /*0030*/ 	.dword	_ZN39_INTERNAL_426df0ef_4_k_cu_ca5c537c_33774cuda3std3__45__cpo4cendE
	.align		8
        /*0038*/ 	.dword	_ZN39_INTERNAL_426df0ef_4_k_cu_ca5c537c_33774cuda3std3__441_GLOBAL__N__426df0ef_4_k_cu_ca5c537c_33776ignoreE
	.align		8
        /*0040*/ 	.dword	_ZN39_INTERNAL_426df0ef_4_k_cu_ca5c537c_33774cuda3std3__419piecewise_constructE
	.align		8
        /*0048*/ 	.dword	_ZN39_INTERNAL_426df0ef_4_k_cu_ca5c537c_33774cuda3std3__48in_placeE
	.align		8
        /*0050*/ 	.dword	_ZN39_INTERNAL_426df0ef_4_k_cu_ca5c537c_33774cuda3std6ranges3__45__cpo4swapE
	.align		8
        /*0058*/ 	.dword	_ZN39_INTERNAL_426df0ef_4_k_cu_ca5c537c_33774cuda3std6ranges3__45__cpo9iter_moveE
	.align		8
        /*0060*/ 	.dword	_ZN39_INTERNAL_426df0ef_4_k_cu_ca5c537c_33774cute7productE
	.align		8
        /*0068*/ 	.dword	_ZN39_INTERNAL_426df0ef_4_k_cu_ca5c537c_33774cute1_E
	.align		8
        /*0070*/ 	.dword	$str$25
	.align		8
        /*0078*/ 	.dword	$str$26
	.align		8
        /*0080*/ 	.dword	$str$27
	.align		8
        /*0088*/ 	.dword	$str$28


//--------------------- .text._ZN7cutlass13device_kernelINS_4gemm6kernel13GemmUniversalIN4cute5tupleIJiiiiEEENS1_10collective13CollectiveMmaINS1_41MainloopSm100TmaUmmaWarpSpecializedSparseILi4ELi2ELi1ENS5_IJNS4_1CILi1EEENSA_ILi2EEESB_EEEEENS5_IJNSA_ILi128EEENSA_ILi256EEESF_EEEaNS5_IJNS4_6LayoutINS5_IJiNS5_IJSC_iEEEiEEENS5_IJlNS5_IJSB_SC_EEElEEEEENSI_INS5_IJNS5_IJSF_iEEESO_iEEENS5_IJNS5_IJSF_NSA_ILi16384EEEEEENS5_IJSB_lEEElEEEEEEEEaNS5_IJlSB_lEEENS4_8TiledMMAINS4_8MMA_AtomIJNS4_22SM100_MMA_S8_SS_SPARSEIaaiLi128ELi256ELNS4_4UMMA5MajorE0ELS11_0ELNS10_8SaturateE0EEEEEENSI_INS5_IJSB_SB_SB_EEENS5_IJNSA_ILi0EEES16_S16_EEEEENS5_IJNS4_10UnderscoreES19_S19_EEEEENS4_23SM90_TMA_LOAD_MULTICASTENS4_14ComposedLayoutINS4_7SwizzleILi2ELi4ELi3EEENS4_25smem_sparse_ptr_flag_bitsILi2ELi8EEENSI_INS5_IJNS5_IJSB_NSA_ILi8EEEEEENS5_IJSC_NSA_ILi64EEEEEEEEENS5_IJNS5_IJS16_SF_EEESL_EEEEEEEvNS4_8identityENS4_13SM90_TMA_LOADENS1D_INS1E_ILi3ELi4ELi3EEENS4_18smem_ptr_flag_bitsILi8EEENSI_INS5_IJS1I_SF_EEENS5_IJSF_SB_EEEEEEEvS1R_EENS_8epilogue10collective18CollectiveEpilogueINS21_23Sm100TmaWarpSpecializedILi3ELi2ELi32ELb1ELb0EEEJSH_NS5_IJNSI_ISF_SB_EENSI_INSA_ILi32EEESB_EEEEEiNS5_IJSB_llEEEiS2A_NS21_6fusion15FusionCallbacksIS25_NS2B_17LinearCombinationIiiiiLNS_15FloatRoundStyleE2EEESH_S29_JEEENS4_5SM1004TMEM4LOAD26SM100_TMEM_LOAD_32dp32b32xES1S_NS1D_INS1E_ILi2ELi5ELi2EEENS1U_ILi32EEENSI_INS5_IJS27_NSA_ILi4EEEEEENS5_IJSB_S27_EEEEEEENS4_39AutoVectorizingCopyWithAssumedAlignmentILi128EEENS4_14SM90_TMA_STOREES2R_S2T_S2T_EEEvvEEEEvNT_6ParamsE --------------------------
	.section	.text._ZN7cutlass13device_kernelINS_4gemm6kernel13GemmUniversalIN4cute5tupleIJiiiiEEENS1_10collective13CollectiveMmaINS1_41MainloopSm100TmaUmmaWarpSpecializedSparseILi4ELi2ELi1ENS5_IJNS4_1CILi1EEENSA_ILi2EEESB_EEEEENS5_IJNSA_ILi128EEENSA_ILi256EEESF_EEEaNS5_IJNS4_6LayoutINS5_IJiNS5_IJSC_iEEEiEEENS5_IJlNS5_IJSB_SC_EEElEEEEENSI_INS5_IJNS5_IJSF_iEEESO_iEEENS5_IJNS5_IJSF_NSA_ILi16384EEEEEENS5_IJSB_lEEElEEEEEEEEaNS5_IJlSB_lEEENS4_8TiledMMAINS4_8MMA_AtomIJNS4_22SM100_MMA_S8_SS_SPARSEIaaiLi128ELi256ELNS4_4UMMA5MajorE0ELS11_0ELNS10_8SaturateE0EEEEEENSI_INS5_IJSB_SB_SB_EEENS5_IJNSA_ILi0EEES16_S16_EEEEENS5_IJNS4_10UnderscoreES19_S19_EEEEENS4_23SM90_TMA_LOAD_MULTICASTENS4_14ComposedLayoutINS4_7SwizzleILi2ELi4ELi3EEENS4_25smem_sparse_ptr_flag_bitsILi2ELi8EEENSI_INS5_IJNS5_IJSB_NSA_ILi8EEEEEENS5_IJSC_NSA_ILi64EEEEEEEEENS5_IJNS5_IJS16_SF_EEESL_EEEEEEEvNS4_8identityENS4_13SM90_TMA_LOADENS1D_INS1E_ILi3ELi4ELi3EEENS4_18smem_ptr_flag_bitsILi8EEENSI_INS5_IJS1I_SF_EEENS5_IJSF_SB_EEEEEEEvS1R_EENS_8epilogue10collective18CollectiveEpilogueINS21_23Sm100TmaWarpSpecializedILi3ELi2ELi32ELb1ELb0EEEJSH_NS5_IJNSI_ISF_SB_EENSI_INSA_ILi32EEESB_EEEEEiNS5_IJSB_llEEEiS2A_NS21_6fusion15FusionCallbacksIS25_NS2B_17LinearCombinationIiiiiLNS_15FloatRoundStyleE2EEESH_S29_JEEENS4_5SM1004TMEM4LOAD26SM100_TMEM_LOAD_32dp32b32xES1S_NS1D_INS1E_ILi2ELi5ELi2EEENS1U_ILi32EEENSI_INS5_IJS27_NSA_ILi4EEEEEENS5_IJSB_S27_EEEEEEENS4_39AutoVectorizingCopyWithAssumedAlignmentILi128EEENS4_14SM90_TMA_STOREES2R_S2T_S2T_EEEvvEEEEvNT_6ParamsE,"ax",@progbits
	.align	128
.text._ZN7cutlass13device_kernelINS_4gemm6kernel13GemmUniversalIN4cute5tupleIJiiiiEEENS1_10collective13CollectiveMmaINS1_41MainloopSm100TmaUmmaWarpSpecializedSparseILi4ELi2ELi1ENS5_IJNS4_1CILi1EEENSA_ILi2EEESB_EEEEENS5_IJNSA_ILi128EEENSA_ILi256EEESF_EEEaNS5_IJNS4_6LayoutINS5_IJiNS5_IJSC_iEEEiEEENS5_IJlNS5_IJSB_SC_EEElEEEEENSI_INS5_IJNS5_IJSF_iEEESO_iEEENS5_IJNS5_IJSF_NSA_ILi16384EEEEEENS5_IJSB_lEEElEEEEEEEEaNS5_IJlSB_lEEENS4_8TiledMMAINS4_8MMA_AtomIJNS4_22SM100_MMA_S8_SS_SPARSEIaaiLi128ELi256ELNS4_4UMMA5MajorE0ELS11_0ELNS10_8SaturateE0EEEEEENSI_INS5_IJSB_SB_SB_EEENS5_IJNSA_ILi0EEES16_S16_EEEEENS5_IJNS4_10UnderscoreES19_S19_EEEEENS4_23SM90_TMA_LOAD_MULTICASTENS4_14ComposedLayoutINS4_7SwizzleILi2ELi4ELi3EEENS4_25smem_sparse_ptr_flag_bitsILi2ELi8EEENSI_INS5_IJNS5_IJSB_NSA_ILi8EEEEEENS5_IJSC_NSA_ILi64EEEEEEEEENS5_IJNS5_IJS16_SF_EEESL_EEEEEEEvNS4_8identityENS4_13SM90_TMA_LOADENS1D_INS1E_ILi3ELi4ELi3EEENS4_18smem_ptr_flag_bitsILi8EEENSI_INS5_IJS1I_SF_EEENS5_IJSF_SB_EEEEEEEvS1R_EENS_8epilogue10collective18CollectiveEpilogueINS21_23Sm100TmaWarpSpecializedILi3ELi2ELi32ELb1ELb0EEEJSH_NS5_IJNSI_ISF_SB_EENSI_INSA_ILi32EEESB_EEEEEiNS5_IJSB_llEEEiS2A_NS21_6fusion15FusionCallbacksIS25_NS2B_17LinearCombinationIiiiiLNS_15FloatRoundStyleE2EEESH_S29_JEEENS4_5SM1004TMEM4LOAD26SM100_TMEM_LOAD_32dp32b32xES1S_NS1D_INS1E_ILi2ELi5ELi2EEENS1U_ILi32EEENSI_INS5_IJS27_NSA_ILi4EEEEEENS5_IJSB_S27_EEEEEEENS4_39AutoVectorizingCopyWithAssumedAlignmentILi128EEENS4_14SM90_TMA_STOREES2R_S2T_S2T_EEEvvEEEEvNT_6ParamsE:
        .type           _ZN7cutlass13device_kernelINS_4gemm6kernel13GemmUniversalIN4cute5tupleIJiiiiEEENS1_10collective13CollectiveMmaINS1_41MainloopSm100TmaUmmaWarpSpecializedSparseILi4ELi2ELi1ENS5_IJNS4_1CILi1EEENSA_ILi2EEESB_EEEEENS5_IJNSA_ILi128EEENSA_ILi256EEESF_EEEaNS5_IJNS4_6LayoutINS5_IJiNS5_IJSC_iEEEiEEENS5_IJlNS5_IJSB_SC_EEElEEEEENSI_INS5_IJNS5_IJSF_iEEESO_iEEENS5_IJNS5_IJSF_NSA_ILi16384EEEEEENS5_IJSB_lEEElEEEEEEEEaNS5_IJlSB_lEEENS4_8TiledMMAINS4_8MMA_AtomIJNS4_22SM100_MMA_S8_SS_SPARSEIaaiLi128ELi256ELNS4_4UMMA5MajorE0ELS11_0ELNS10_8SaturateE0EEEEEENSI_INS5_IJSB_SB_SB_EEENS5_IJNSA_ILi0EEES16_S16_EEEEENS5_IJNS4_10UnderscoreES19_S19_EEEEENS4_23SM90_TMA_LOAD_MULTICASTENS4_14ComposedLayoutINS4_7SwizzleILi2ELi4ELi3EEENS4_25smem_sparse_ptr_flag_bitsILi2ELi8EEENSI_INS5_IJNS5_IJSB_NSA_ILi8EEEEEENS5_IJSC_NSA_ILi64EEEEEEEEENS5_IJNS5_IJS16_SF_EEESL_EEEEEEEvNS4_8identityENS4_13SM90_TMA_LOADENS1D_INS1E_ILi3ELi4ELi3EEENS4_18smem_ptr_flag_bitsILi8EEENSI_INS5_IJS1I_SF_EEENS5_IJSF_SB_EEEEEEEvS1R_EENS_8epilogue10collective18CollectiveEpilogueINS21_23Sm100TmaWarpSpecializedILi3ELi2ELi32ELb1ELb0EEEJSH_NS5_IJNSI_ISF_SB_EENSI_INSA_ILi32EEESB_EEEEEiNS5_IJSB_llEEEiS2A_NS21_6fusion15FusionCallbacksIS25_NS2B_17LinearCombinationIiiiiLNS_15FloatRoundStyleE2EEESH_S29_JEEENS4_5SM1004TMEM4LOAD26SM100_TMEM_LOAD_32dp32b32xES1S_NS1D_INS1E_ILi2ELi5ELi2EEENS1U_ILi32EEENSI_INS5_IJS27_NSA_ILi4EEEEEENS5_IJSB_S27_EEEEEEENS4_39AutoVectorizingCopyWithAssumedAlignmentILi128EEENS4_14SM90_TMA_STOREES2R_S2T_S2T_EEEvvEEEEvNT_6ParamsE,@function
        .size           _ZN7cutlass13device_kernelINS_4gemm6kernel13GemmUniversalIN4cute5tupleIJiiiiEEENS1_10collective13CollectiveMmaINS1_41MainloopSm100TmaUmmaWarpSpecializedSparseILi4ELi2ELi1ENS5_IJNS4_1CILi1EEENSA_ILi2EEESB_EEEEENS5_IJNSA_ILi128EEENSA_ILi256EEESF_EEEaNS5_IJNS4_6LayoutINS5_IJiNS5_IJSC_iEEEiEEENS5_IJlNS5_IJSB_SC_EEElEEEEENSI_INS5_IJNS5_IJSF_iEEESO_iEEENS5_IJNS5_IJSF_NSA_ILi16384EEEEEENS5_IJSB_lEEElEEEEEEEEaNS5_IJlSB_lEEENS4_8TiledMMAINS4_8MMA_AtomIJNS4_22SM100_MMA_S8_SS_SPARSEIaaiLi128ELi256ELNS4_4UMMA5MajorE0ELS11_0ELNS10_8SaturateE0EEEEEENSI_INS5_IJSB_SB_SB_EEENS5_IJNSA_ILi0EEES16_S16_EEEEENS5_IJNS4_10UnderscoreES19_S19_EEEEENS4_23SM90_TMA_LOAD_MULTICASTENS4_14ComposedLayoutINS4_7SwizzleILi2ELi4ELi3EEENS4_25smem_sparse_ptr_flag_bitsILi2ELi8EEENSI_INS5_IJNS5_IJSB_NSA_ILi8EEEEEENS5_IJSC_NSA_ILi64EEEEEEEEENS5_IJNS5_IJS16_SF_EEESL_EEEEEEEvNS4_8identityENS4_13SM90_TMA_LOADENS1D_INS1E_ILi3ELi4ELi3EEENS4_18smem_ptr_flag_bitsILi8EEENSI_INS5_IJS1I_SF_EEENS5_IJSF_SB_EEEEEEEvS1R_EENS_8epilogue10collective18CollectiveEpilogueINS21_23Sm100TmaWarpSpecializedILi3ELi2ELi32ELb1ELb0EEEJSH_NS5_IJNSI_ISF_SB_EENSI_INSA_ILi32EEESB_EEEEEiNS5_IJSB_llEEEiS2A_NS21_6fusion15FusionCallbacksIS25_NS2B_17LinearCombinationIiiiiLNS_15FloatRoundStyleE2EEESH_S29_JEEENS4_5SM1004TMEM4LOAD26SM100_TMEM_LOAD_32dp32b32xES1S_NS1D_INS1E_ILi2ELi5ELi2EEENS1U_ILi32EEENSI_INS5_IJS27_NSA_ILi4EEEEEENS5_IJSB_S27_EEEEEEENS4_39AutoVectorizingCopyWithAssumedAlignmentILi128EEENS4_14SM90_TMA_STOREES2R_S2T_S2T_EEEvvEEEEvNT_6ParamsE,(.L_x_219 - _ZN7cutlass13device_kernelINS_4gemm6kernel13GemmUniversalIN4cute5tupleIJiiiiEEENS1_10collective13CollectiveMmaINS1_41MainloopSm100TmaUmmaWarpSpecializedSparseILi4ELi2ELi1ENS5_IJNS4_1CILi1EEENSA_ILi2EEESB_EEEEENS5_IJNSA_ILi128EEENSA_ILi256EEESF_EEEaNS5_IJNS4_6LayoutINS5_IJiNS5_IJSC_iEEEiEEENS5_IJlNS5_IJSB_SC_EEElEEEEENSI_INS5_IJNS5_IJSF_iEEESO_iEEENS5_IJNS5_IJSF_NSA_ILi16384EEEEEENS5_IJSB_lEEElEEEEEEEEaNS5_IJlSB_lEEENS4_8TiledMMAINS4_8MMA_AtomIJNS4_22SM100_MMA_S8_SS_SPARSEIaaiLi128ELi256ELNS4_4UMMA5MajorE0ELS11_0ELNS10_8SaturateE0EEEEEENSI_INS5_IJSB_SB_SB_EEENS5_IJNSA_ILi0EEES16_S16_EEEEENS5_IJNS4_10UnderscoreES19_S19_EEEEENS4_23SM90_TMA_LOAD_MULTICASTENS4_14ComposedLayoutINS4_7SwizzleILi2ELi4ELi3EEENS4_25smem_sparse_ptr_flag_bitsILi2ELi8EEENSI_INS5_IJNS5_IJSB_NSA_ILi8EEEEEENS5_IJSC_NSA_ILi64EEEEEEEEENS5_IJNS5_IJS16_SF_EEESL_EEEEEEEvNS4_8identityENS4_13SM90_TMA_LOADENS1D_INS1E_ILi3ELi4ELi3EEENS4_18smem_ptr_flag_bitsILi8EEENSI_INS5_IJS1I_SF_EEENS5_IJSF_SB_EEEEEEEvS1R_EENS_8epilogue10collective18CollectiveEpilogueINS21_23Sm100TmaWarpSpecializedILi3ELi2ELi32ELb1ELb0EEEJSH_NS5_IJNSI_ISF_SB_EENSI_INSA_ILi32EEESB_EEEEEiNS5_IJSB_llEEEiS2A_NS21_6fusion15FusionCallbacksIS25_NS2B_17LinearCombinationIiiiiLNS_15FloatRoundStyleE2EEESH_S29_JEEENS4_5SM1004TMEM4LOAD26SM100_TMEM_LOAD_32dp32b32xES1S_NS1D_INS1E_ILi2ELi5ELi2EEENS1U_ILi32EEENSI_INS5_IJS27_NSA_ILi4EEEEEENS5_IJSB_S27_EEEEEEENS4_39AutoVectorizingCopyWithAssumedAlignmentILi128EEENS4_14SM90_TMA_STOREES2R_S2T_S2T_EEEvvEEEEvNT_6ParamsE)
        .other          _ZN7cutlass13device_kernelINS_4gemm6kernel13GemmUniversalIN4cute5tupleIJiiiiEEENS1_10collective13CollectiveMmaINS1_41MainloopSm100TmaUmmaWarpSpecializedSparseILi4ELi2ELi1ENS5_IJNS4_1CILi1EEENSA_ILi2EEESB_EEEEENS5_IJNSA_ILi128EEENSA_ILi256EEESF_EEEaNS5_IJNS4_6LayoutINS5_IJiNS5_IJSC_iEEEiEEENS5_IJlNS5_IJSB_SC_EEElEEEEENSI_INS5_IJNS5_IJSF_iEEESO_iEEENS5_IJNS5_IJSF_NSA_ILi16384EEEEEENS5_IJSB_lEEElEEEEEEEEaNS5_IJlSB_lEEENS4_8TiledMMAINS4_8MMA_AtomIJNS4_22SM100_MMA_S8_SS_SPARSEIaaiLi128ELi256ELNS4_4UMMA5MajorE0ELS11_0ELNS10_8SaturateE0EEEEEENSI_INS5_IJSB_SB_SB_EEENS5_IJNSA_ILi0EEES16_S16_EEEEENS5_IJNS4_10UnderscoreES19_S19_EEEEENS4_23SM90_TMA_LOAD_MULTICASTENS4_14ComposedLayoutINS4_7SwizzleILi2ELi4ELi3EEENS4_25smem_sparse_ptr_flag_bitsILi2ELi8EEENSI_INS5_IJNS5_IJSB_NSA_ILi8EEEEEENS5_IJSC_NSA_ILi64EEEEEEEEENS5_IJNS5_IJS16_SF_EEESL_EEEEEEEvNS4_8identityENS4_13SM90_TMA_LOADENS1D_INS1E_ILi3ELi4ELi3EEENS4_18smem_ptr_flag_bitsILi8EEENSI_INS5_IJS1I_SF_EEENS5_IJSF_SB_EEEEEEEvS1R_EENS_8epilogue10collective18CollectiveEpilogueINS21_23Sm100TmaWarpSpecializedILi3ELi2ELi32ELb1ELb0EEEJSH_NS5_IJNSI_ISF_SB_EENSI_INSA_ILi32EEESB_EEEEEiNS5_IJSB_llEEEiS2A_NS21_6fusion15FusionCallbacksIS25_NS2B_17LinearCombinationIiiiiLNS_15FloatRoundStyleE2EEESH_S29_JEEENS4_5SM1004TMEM4LOAD26SM100_TMEM_LOAD_32dp32b32xES1S_NS1D_INS1E_ILi2ELi5ELi2EEENS1U_ILi32EEENSI_INS5_IJS27_NSA_ILi4EEEEEENS5_IJSB_S27_EEEEEEENS4_39AutoVectorizingCopyWithAssumedAlignmentILi128EEENS4_14SM90_TMA_STOREES2R_S2T_S2T_EEEvvEEEEvNT_6ParamsE,@"STO_CUDA_ENTRY STV_DEFAULT"
_ZN7cutlass13device_kernelINS_4gemm6kernel13GemmUniversalIN4cute5tupleIJiiiiEEENS1_10collective13CollectiveMmaINS1_41MainloopSm100TmaUmmaWarpSpecializedSparseILi4ELi2ELi1ENS5_IJNS4_1CILi1EEENSA_ILi2EEESB_EEEEENS5_IJNSA_ILi128EEENSA_ILi256EEESF_EEEaNS5_IJNS4_6LayoutINS5_IJiNS5_IJSC_iEEEiEEENS5_IJlNS5_IJSB_SC_EEElEEEEENSI_INS5_IJNS5_IJSF_iEEESO_iEEENS5_IJNS5_IJSF_NSA_ILi16384EEEEEENS5_IJSB_lEEElEEEEEEEEaNS5_IJlSB_lEEENS4_8TiledMMAINS4_8MMA_AtomIJNS4_22SM100_MMA_S8_SS_SPARSEIaaiLi128ELi256ELNS4_4UMMA5MajorE0ELS11_0ELNS10_8SaturateE0EEEEEENSI_INS5_IJSB_SB_SB_EEENS5_IJNSA_ILi0EEES16_S16_EEEEENS5_IJNS4_10UnderscoreES19_S19_EEEEENS4_23SM90_TMA_LOAD_MULTICASTENS4_14ComposedLayoutINS4_7SwizzleILi2ELi4ELi3EEENS4_25smem_sparse_ptr_flag_bitsILi2ELi8EEENSI_INS5_IJNS5_IJSB_NSA_ILi8EEEEEENS5_IJSC_NSA_ILi64EEEEEEEEENS5_IJNS5_IJS16_SF_EEESL_EEEEEEEvNS4_8identityENS4_13SM90_TMA_LOADENS1D_INS1E_ILi3ELi4ELi3EEENS4_18smem_ptr_flag_bitsILi8EEENSI_INS5_IJS1I_SF_EEENS5_IJSF_SB_EEEEEEEvS1R_EENS_8epilogue10collective18CollectiveEpilogueINS21_23Sm100TmaWarpSpecializedILi3ELi2ELi32ELb1ELb0EEEJSH_NS5_IJNSI_ISF_SB_EENSI_INSA_ILi32EEESB_EEEEEiNS5_IJSB_llEEEiS2A_NS21_6fusion15FusionCallbacksIS25_NS2B_17LinearCombinationIiiiiLNS_15FloatRoundStyleE2EEESH_S29_JEEENS4_5SM1004TMEM4LOAD26SM100_TMEM_LOAD_32dp32b32xES1S_NS1D_INS1E_ILi2ELi5ELi2EEENS1U_ILi32EEENSI_INS5_IJS27_NSA_ILi4EEEEEENS5_IJSB_S27_EEEEEEENS4_39AutoVectorizingCopyWithAssumedAlignmentILi128EEENS4_14SM90_TMA_STOREES2R_S2T_S2T_EEEvvEEEEvNT_6ParamsE:
[----:B------:R-:W1:Y:S01]  /*0000*/  LDC R1, c[0x0][0x37c] ;  /* 0x0000df00ff017b82 */ /* 0x000e620000000800 */
[----:B------:R-:W2:Y:S01]  /*0010*/  S2R R93, SR_TID.X ;  /* 0x00000000005d7919 */ /* 0x000ea20000002100 */
[----:B------:R-:W3:Y:S01]  /*0020*/  LDCU.64 UR10, c[0x0][0xa90] ;  /* 0x00015200ff0a77ac */ /* 0x000ee20008000a00 */
[----:B------:R-:W-:Y:S02]  /*0030*/  PRMT R79, RZ, 0x7610, R79 ;  /* 0x00007610ff4f7816 */ /* 0x000fe4000000004f */
[----:B------:R-:W-:Y:S01]  /*0040*/  ELECT P3, URZ, PT ;  /* 0x0000000000ff782f */ /* 0x000fe20003860000 */
[----:B---3--:R-:W-:-:S04]  /*0050*/  UISETP.NE.U32.AND UP0, UPT, UR10, URZ, UPT ;  /* 0x000000ff0a00728c */ /* 0x008fc8000bf05070 */
[----:B------:R-:W-:Y:S01]  /*0060*/  UISETP.NE.AND.EX UP0, UPT, UR11, URZ, UPT, UP0 ;  /* 0x000000ff0b00728c */ /* 0x000fe2000bf05300 */
[----:B--2---:R-:W-:-:S05]  /*0070*/  SHF.R.U32.HI R80, RZ, 0x5, R93 ;  /* 0x00000005ff507819 */ /* 0x004fca000001165d */
[----:B------:R-:W2:Y:S02]  /*0080*/  SHFL.IDX PT, R0, R80, RZ, 0x1f ;  /* 0x00001fff50007589 */ /* 0x000ea400000e0000 */
[----:B--2---:R-:W-:Y:S01]  /*0090*/  R2UR UR20, R0 ;  /* 0x00000000001472ca */ /* 0x004fe200000e0000 */
[----:B-1----:R-:W-:-:S14]  /*00a0*/  BRA.U UP0, `(.L_x_0) ;  /* 0x0000000100307547 */ /* 0x002fdc000b800000 */
[----:B------:R-:W1:Y:S02]  /*00b0*/  LDCU.64 UR4, c[0x0][0xa88] ;  /* 0x00015100ff0477ac */ /* 0x000e640008000a00 */
[----:B-1----:R-:W-:-:S04]  /*00c0*/  UISETP.NE.U32.AND UP0, UPT, UR4, URZ, UPT ;  /* 0x000000ff0400728c */ /* 0x002fc8000bf05070 */
[----:B------:R-:W-:-:S09]  /*00d0*/  UISETP.NE.AND.EX UP0, UPT, UR5, URZ, UPT, UP0 ;  /* 0x000000ff0500728c */ /* 0x000fd2000bf05300 */
[----:B------:R-:W-:Y:S05]  /*00e0*/  BRA.U !UP0, `(.L_x_1) ;  /* 0x0000000108147547 */ /* 0x000fea000b800000 */
[----:B------:R-:W1:Y:S01]  /*00f0*/  LDC.64 R40, c[0x0][0xa88] ;  /* 0x0002a200ff287b82 */ /* 0x000e620000000a00 */
[----:B------:R-:W1:Y:S02]  /*0100*/  LDCU.64 UR4, c[0x0][0x358] ;  /* 0x00006b00ff0477ac */ /* 0x000e640008000a00 */
[----:B-1----:R1:W5:Y:S01]  /*0110*/  LDG.E R40, desc[UR4][R40.64] ;  /* 0x0000000428287981 */ /* 0x002362000c1e1900 */
[----:B------:R-:W-:Y:S01]  /*0120*/  HFMA2 R79, -RZ, RZ, 0, 5.9604644775390625e-08 ;  /* 0x00000001ff4f7431 */ /* 0x000fe200000001ff */
[----:B------:R-:W-:Y:S05]  /*0130*/  BRA `(.L_x_0) ;  /* 0x00000000000c7947 */ /* 0x000fea0003800000 */
.L_x_1:
[----:B------:R-:W1:Y:S01]  /*0140*/  LDCU UR4, c[0x0][0xa80] ;  /* 0x00015000ff0477ac */ /* 0x000e620008000800 */
[----:B------:R-:W-:Y:S01]  /*0150*/  HFMA2 R79, -RZ, RZ, 0, 5.9604644775390625e-08 ;  /* 0x00000001ff4f7431 */ /* 0x000fe200000001ff */
[----:B-1----:R-:W-:-:S07]  /*0160*/  MOV R40, UR4 ;  /* 0x0000000400287c02 */ /* 0x002fce0008000f00 */
.L_x_0:
[----:B------:R-:W2:Y:S02]  /*0170*/  LDCU.64 UR4, c[0x0][0xab0] ;  /* 0x00015600ff0477ac */ /* 0x000ea40008000a00 */
[----:B--2---:R-:W-:-:S04]  /*0180*/  UISETP.NE.U32.AND UP0, UPT, UR4, URZ, UPT ;  /* 0x000000ff0400728c */ /* 0x004fc8000bf05070 */
[----:B------:R-:W-:-:S09]  /*0190*/  UISETP.NE.AND.EX UP0, UPT, UR5, URZ, UPT, UP0 ;  /* 0x000000ff0500728c */ /* 0x000fd2000bf05300 */
[----:B------:R-:W-:Y:S05]  /*01a0*/  BRA.U UP0, `(.L_x_2) ;  /* 0x0000000100287547 */ /* 0x000fea000b800000 */
[----:B------:R-:W2:Y:S02]  /*01b0*/  LDCU.64 UR4, c[0x0][0xaa8] ;  /* 0x00015500ff0477ac */ /* 0x000ea40008000a00 */
[----:B--2---:R-:W-:-:S04]  /*01c0*/  UISETP.NE.U32.AND UP0, UPT, UR4, URZ, UPT ;  /* 0x000000ff0400728c */ /* 0x004fc8000bf05070 */
[----:B------:R-:W-:-:S09]  /*01d0*/  UISETP.NE.AND.EX UP0, UPT, UR5, URZ, UPT, UP0 ;  /* 0x000000ff0500728c */ /* 0x000fd2000bf05300 */
[----:B------:R-:W-:Y:S05]  /*01e0*/  BRA.U !UP0, `(.L_x_3) ;  /* 0x0000000108107547 */ /* 0x000fea000b800000 */
[----:B------:R-:W2:Y:S01]  /*01f0*/  LDC.64 R36, c[0x0][0xaa8] ;  /* 0x0002aa00ff247b82 */ /* 0x000ea20000000a00 */
[----:B------:R-:W2:Y:S02]  /*0200*/  LDCU.64 UR4, c[0x0][0x358] ;  /* 0x00006b00ff0477ac */ /* 0x000ea40008000a00 */
[----:B--2---:R2:W5:Y:S01]  /*0210*/  LDG.E R36, desc[UR4][R36.64] ;  /* 0x0000000424247981 */ /* 0x004562000c1e1900 */
[----:B------:R-:W-:Y:S05]  /*0220*/  BRA `(.L_x_2) ;  /* 0x0000000000087947 */ /* 0x000fea0003800000 */
.L_x_3:
[----:B------:R-:W2:Y:S02]  /*0230*/  LDCU UR4, c[0x0][0xaa0] ;  /* 0x00015400ff0477ac */ /* 0x000ea40008000800 */
[----:B--2---:R-:W-:Y:S02]  /*0240*/  MOV R36, UR4 ;  /* 0x0000000400247c02 */ /* 0x004fe40008000f00 */
.L_x_2:
[----:B------:R-:W-:Y:S01]  /*0250*/  IMAD.U32 R0, RZ, RZ, UR20 ;  /* 0x00000014ff007e24 */ /* 0x000fe2000f8e00ff */
[----:B------:R-:W-:Y:S04]  /*0260*/  BSSY.RECONVERGENT B0, `(.L_x_4) ;  /* 0x000000f000007945 */ /* 0x000fe80003800200 */
[C---:B------:R-:W-:Y:S02]  /*0270*/  ISETP.NE.OR P1, PT, R0.reuse, 0x1, !P3 ;  /* 0x000000010000780c */ /* 0x040fe40005f25670 */
[----:B------:R-:W-:-:S11]  /*0280*/  ISETP.NE.OR P0, PT, R0, 0x3, !P3 ;  /* 0x000000030000780c */ /* 0x000fd60005f05670 */
[----:B------:R-:W-:Y:S05]  /*0290*/  @P1 BRA `(.L_x_5) ;  /* 0x00000000002c1947 */ /* 0x000fea0003800000 */
[----:B------:R-:W3:Y:S02]  /*02a0*/  LDCU.64 UR4, c[0x0][0x348] ;  /* 0x00006900ff0477ac */ /* 0x000ee40008000a00 */
[----:B---3--:R-:W-:Y:S02]  /*02b0*/  UIADD3 UR8, UP2, UPT, UR4, 0x80, URZ ;  /* 0x0000008004087890 */ /* 0x008fe4000ff5e0ff */
[----:B------:R-:W-:Y:S02]  /*02c0*/  UIADD3 UR6, UP1, UPT, UR4, 0x280, URZ ;  /* 0x0000028004067890 */ /* 0x000fe4000ff3e0ff */
[----:B------:R-:W-:Y:S02]  /*02d0*/  UIADD3 UR4, UP0, UPT, UR4, 0x180, URZ ;  /* 0x0000018004047890 */ /* 0x000fe4000ff1e0ff */
[----:B------:R-:W-:Y:S02]  /*02e0*/  UIADD3.X UR9, UPT, UPT, URZ, UR5, URZ, UP2, !UPT ;  /* 0x00000005ff097290 */ /* 0x000fe400097fe4ff */
[----:B------:R-:W-:-:S02]  /*02f0*/  UIADD3.X UR7, UPT, UPT, URZ, UR5, URZ, UP1, !UPT ;  /* 0x00000005ff077290 */ /* 0x000fc40008ffe4ff */
[----:B------:R-:W-:-:S05]  /*0300*/  UIADD3.X UR5, UPT, UPT, URZ, UR5, URZ, UP0, !UPT ;  /* 0x00000005ff057290 */ /* 0x000fca00087fe4ff */
[----:B------:R3:W-:Y:S02]  /*0310*/  UTMACCTL.PF [UR8] ;  /* 0x00000000080079b9 */ /* 0x0007e40008040000 */
[----:B------:R3:W-:Y:S02]  /*0320*/  UTMACCTL.PF [UR6] ;  /* 0x00000000060079b9 */ /* 0x0007e40008040000 */
[----:B------:R3:W-:Y:S02]  /*0330*/  UTMACCTL.PF [UR4] ;  /* 0x00000000040079b9 */ /* 0x0007e40008040000 */
[----:B---3--:R-:W-:Y:S01]  /*0340*/  NOP ;  /* 0x0000000000007918 */ /* 0x008fe20000000000 */
.L_x_5:
[----:B------:R-:W-:Y:S05]  /*0350*/  BSYNC.RECONVERGENT B0 ;  /* 0x0000000000007941 */ /* 0x000fea0003800200 */
.L_x_4:
[----:B------:R-:W-:Y:S04]  /*0360*/  BSSY.RECONVERGENT B0, `(.L_x_6) ;  /* 0x000000a000007945 */ /* 0x000fe80003800200 */
[----:B------:R-:W-:Y:S05]  /*0370*/  @P0 BRA `(.L_x_7) ;  /* 0x0000000000200947 */ /* 0x000fea0003800000 */
[----:B------:R-:W3:Y:S02]  /*0380*/  LDCU.64 UR4, c[0x0][0x348] ;  /* 0x00006900ff0477ac */ /* 0x000ee40008000a00 */
[----:B---3--:R-:W-:Y:S02]  /*0390*/  UIADD3 UR6, UP1, UPT, UR4, 0x780, URZ ;  /* 0x0000078004067890 */ /* 0x008fe4000ff3e0ff */
[----:B------:R-:W-:Y:S02]  /*03a0*/  UIADD3 UR4, UP0, UPT, UR4, 0x880, URZ ;  /* 0x0000088004047890 */ /* 0x000fe4000ff1e0ff */
[----:B------:R-:W-:Y:S02]  /*03b0*/  UIADD3.X UR7, UPT, UPT, URZ, UR5, URZ, UP1, !UPT ;  /* 0x00000005ff077290 */ /* 0x000fe40008ffe4ff */
[----:B------:R-:W-:-:S07]  /*03c0*/  UIADD3.X UR5, UPT, UPT, URZ, UR5, URZ, UP0, !UPT ;  /* 0x00000005ff057290 */ /* 0x000fce00087fe4ff */
[----:B------:R3:W-:Y:S02]  /*03d0*/  UTMACCTL.PF [UR6] ;  /* 0x00000000060079b9 */ /* 0x0007e40008040000 */
[----:B------:R3:W-:Y:S02]  /*03e0*/  UTMACCTL.PF [UR4] ;  /* 0x00000000040079b9 */ /* 0x0007e40008040000 */
[----:B---3--:R-:W-:Y:S01]  /*03f0*/  NOP ;  /* 0x0000000000007918 */ /* 0x008fe20000000000 */
.L_x_7:
[----:B------:R-:W-:Y:S05]  /*0400*/  BSYNC.RECONVERGENT B0 ;  /* 0x0000000000007941 */ /* 0x000fea0003800200 */
.L_x_6:
[----:B------:R-:W3:Y:S01]  /*0410*/  LDCU.64 UR4, c[0x0][0xa88] ;  /* 0x00015100ff0477ac */ /* 0x000ee20008000a00 */
[----:B------:R-:W-:Y:S02]  /*0420*/  UISETP.EQ.U32.AND UP1, UPT, UR10, URZ, UPT ;  /* 0x000000ff0a00728c */ /* 0x000fe4000bf22070 */
[----:B---3--:R-:W-:-:S04]  /*0430*/  UISETP.NE.U32.AND UP0, UPT, UR4, URZ, UPT ;  /* 0x000000ff0400728c */ /* 0x008fc8000bf05070 */
[----:B------:R-:W-:-:S04]  /*0440*/  UISETP.NE.AND.EX UP2, UPT, UR5, URZ, UPT, UP0 ;  /* 0x000000ff0500728c */ /* 0x000fc8000bf45300 */
[----:B------:R-:W-:Y:S02]  /*0450*/  UISETP.EQ.OR.EX UP3, UPT, UR11, URZ, !UP2, UP1 ;  /* 0x000000ff0b00728c */ /* 0x000fe4000d762710 */
[----:B------:R-:W-:Y:S02]  /*0460*/  UPLOP3.LUT UP1, UPT, UPT, UPT, UPT, 0x80, 0x8 ;  /* 0x000000000008789c */ /* 0x000fe40003f2f070 */
[----:B------:R-:W-:-:S06]  /*0470*/  UP2UR UR4, UPR, URZ, 0x8 ;  /* 0x00000008ff047883 */ /* 0x000fcc0008000000 */
[----:B------:R-:W-:Y:S01]  /*0480*/  MOV R86, UR4 ;  /* 0x0000000400567c02 */ /* 0x000fe20008000f00 */
[----:B------:R-:W-:Y:S06]  /*0490*/  BRA.U !UP3, `(.L_x_8) ;  /* 0x000000010b207547 */ /* 0x000fec000b800000 */
[----:B-----5:R-:W-:Y:S01]  /*04a0*/  R2UR UR5, R40 ;  /* 0x00000000280572ca */ /* 0x020fe200000e0000 */
[----:B------:R-:W-:Y:S02]  /*04b0*/  UISETP.NE.U32.AND UP0, UPT, UR10, URZ, UPT ;  /* 0x000000ff0a00728c */ /* 0x000fe4000bf05070 */
[----:B------:R-:W-:Y:S02]  /*04c0*/  USEL UR4, URZ, 0xffffffff, UP2 ;  /* 0xffffffffff047887 */ /* 0x000fe40009000000 */
[----:B------:R-:W-:-:S08]  /*04d0*/  UISETP.NE.AND.EX UP1, UPT, UR11, URZ, UPT, UP0 ;  /* 0x000000ff0b00728c */ /* 0x000fd0000bf25300 */
[----:B------:R-:W-:-:S04]  /*04e0*/  UISETP.NE.AND UP0, UPT, UR5, URZ, UPT ;  /* 0x000000ff0500728c */ /* 0x000fc8000bf05270 */
[----:B------:R-:W-:-:S04]  /*04f0*/  @!UP1 USEL UR4, URZ, 0xffffffff, UP0 ;  /* 0xffffffffff049887 */ /* 0x000fc80008000000 */
[----:B------:R-:W-:-:S04]  /*0500*/  ULOP3.LUT UR4, UR4, 0x1, URZ, 0xc0, !UPT ;  /* 0x0000000104047892 */ /* 0x000fc8000f8ec0ff */
[----:B------:R-:W-:Y:S02]  /*0510*/  UISETP.NE.U32.AND UP1, UPT, UR4, 0x1, UPT ;  /* 0x000000010400788c */ /* 0x000fe4000bf25070 */
.L_x_8:
[----:B------:R-:W3:Y:S02]  /*0520*/  SHFL.IDX PT, R2, R80, RZ, 0x1f ;  /* 0x00001fff50027589 */ /* 0x000ee400000e0000 */
[----:B---3--:R-:W-:-:S13]  /*0530*/  ISETP.NE.AND P0, PT, R2, RZ, PT ;  /* 0x000000ff0200720c */ /* 0x008fda0003f05270 */
[----:B------:R-:W-:Y:S05]  /*0540*/  @P0 BRA `(.L_x_9) ;  /* 0x0000000000580947 */ /* 0x000fea0003800000 */
[----:B------:R-:W3:Y:S01]  /*0550*/  S2UR UR4, SR_CgaCtaId ;  /* 0x00000000000479c3 */ /* 0x000ee20000008800 */
[----:B------:R-:W-:Y:S01]  /*0560*/  UMOV UR5, 0x400 ;  /* 0x0000040000057882 */ /* 0x000fe20000000000 */
[----:B------:R-:W-:Y:S01]  /*0570*/  UMOV UR8, 0x1 ;  /* 0x0000000100087882 */ /* 0x000fe20000000000 */
[----:B------:R-:W-:Y:S01]  /*0580*/  UMOV UR6, 0x2 ;  /* 0x0000000200067882 */ /* 0x000fe20000000000 */
[----:B------:R-:W-:-:S04]  /*0590*/  UIADD3 UR8, UPT, UPT, -UR8, 0x100000, URZ ;  /* 0x0010000008087890 */ /* 0x000fc8000fffe1ff */
[----:B------:R-:W-:Y:S02]  /*05a0*/  USHF.L.U32 UR9, UR8, 0xb, URZ ;  /* 0x0000000b08097899 */ /* 0x000fe400080006ff */
[----:B------:R-:W-:Y:S02]  /*05b0*/  USHF.L.U32 UR8, UR8, 0x1, URZ ;  /* 0x0000000108087899 */ /* 0x000fe400080006ff */
[----:B------:R-:W-:-:S04]  /*05c0*/  UIADD3 UR6, UPT, UPT, -UR6, 0x100000, URZ ;  /* 0x0010000006067890 */ /* 0x000fc8000fffe1ff */
[----:B------:R-:W-:Y:S02]  /*05d0*/  USHF.L.U32 UR7, UR6, 0xb, URZ ;  /* 0x0000000b06077899 */ /* 0x000fe400080006ff */
[----:B------:R-:W-:Y:S01]  /*05e0*/  USHF.L.U32 UR6, UR6, 0x1, URZ ;  /* 0x0000000106067899 */ /* 0x000fe200080006ff */
[----:B------:R-:W-:Y:S01]  /*05f0*/  ELECT P0, URZ, PT ;  /* 0x0000000000ff782f */ /* 0x000fe20003800000 */
[----:B---3--:R-:W-:Y:S01]  /*0600*/  ULEA UR4, UR4, UR5, 0x18 ;  /* 0x0000000504047291 */ /* 0x008fe2000f8ec0ff */
[----:B------:R-:W3:Y:S11]  /*0610*/  FENCE.VIEW.ASYNC.S ;  /* 0x00000000000073c6 */ /* 0x000ef60000000000 */
[----:B---3--:R3:W4:Y:S01]  /*0620*/  SYNCS.EXCH.64 URZ, [UR4], UR8 ;  /* 0x0000000804ff75b2 */ /* 0x0087220008000100 */
[----:B------:R3:W1:Y:S01]  /*0630*/  SYNCS.EXCH.64 URZ, [UR4+0x20], UR6 ;  /* 0x0000200604ff75b2 */ /* 0x0006620008000100 */
[----:B------:R3:W1:Y:S01]  /*0640*/  SYNCS.EXCH.64 URZ, [UR4+0x8], UR8 ;  /* 0x0000080804ff75b2 */ /* 0x0006620008000100 */
[----:B------:R3:W1:Y:S01]  /*0650*/  SYNCS.EXCH.64 URZ, [UR4+0x28], UR6 ;  /* 0x0000280604ff75b2 */ /* 0x0006620008000100 */
[----:B------:R3:W1:Y:S01]  /*0660*/  SYNCS.EXCH.64 URZ, [UR4+0x10], UR8 ;  /* 0x0000100804ff75b2 */ /* 0x0006620008000100 */
[----:B------:R3:W1:Y:S01]  /*0670*/  SYNCS.EXCH.64 URZ, [UR4+0x30], UR6 ;  /* 0x0000300604ff75b2 */ /* 0x0006620008000100 */
[----:B------:R3:W1:Y:S01]  /*0680*/  SYNCS.EXCH.64 URZ, [UR4+0x18], UR8 ;  /* 0x0000180804ff75b2 */ /* 0x0006620008000100 */
[----:B------:R3:W1:Y:S01]  /*0690*/  SYNCS.EXCH.64 URZ, [UR4+0x38], UR6 ;  /* 0x0000380604ff75b2 */ /* 0x0006620008000100 */
[----:B------:R-:W-:Y:S01]  /*06a0*/  NOP ;  /* 0x0000000000007918 */ /* 0x000fe20000000000 */
.L_x_9:
[----:B------:R-:W2:Y:S01]  /*06b0*/  SHFL.IDX PT, R2, R80, RZ, 0x1f ;  /* 0x00001fff50027589 */ /* 0x000ea200000e0000 */
[----:B------:R-:W-:Y:S01]  /*06c0*/  NOP ;  /* 0x0000000000007918 */ /* 0x000fe20000000000 */
[----:B--2---:R-:W-:-:S13]  /*06d0*/  ISETP.NE.AND P0, PT, R2, 0x1, PT ;  /* 0x000000010200780c */ /* 0x004fda0003f05270 */
[----:B------:R-:W-:Y:S05]  /*06e0*/  @P0 BRA `(.L_x_10) ;  /* 0x0000000000500947 */ /* 0x000fea0003800000 */
[----:B---3--:R-:W2:Y:S01]  /*06f0*/  S2UR UR4, SR_CgaCtaId ;  /* 0x00000000000479c3 */ /* 0x008ea20000008800 */
        /* <DEDUP_REMOVED lines=10> */
[----:B--2---:R-:W-:Y:S01]  /*07a0*/  ULEA UR4, UR4, UR5, 0x18 ;  /* 0x0000000504047291 */ /* 0x004fe2000f8ec0ff */
[----:B------:R-:W2:Y:S11]  /*07b0*/  FENCE.VIEW.ASYNC.S ;  /* 0x00000000000073c6 */ /* 0x000eb60000000000 */
[----:B--2---:R2:W3:Y:S01]  /*07c0*/  SYNCS.EXCH.64 URZ, [UR4+0x40], UR8 ;  /* 0x0000400804ff75b2 */ /* 0x0044e20008000100 */
[----:B------:R2:W1:Y:S01]  /*07d0*/  SYNCS.EXCH.64 URZ, [UR4+0x58], UR6 ;  /* 0x0000580604ff75b2 */ /* 0x0004620008000100 */
[----:B------:R2:W1:Y:S01]  /*07e0*/  SYNCS.EXCH.64 URZ, [UR4+0x48], UR8 ;  /* 0x0000480804ff75b2 */ /* 0x0004620008000100 */
[----:B------:R2:W1:Y:S01]  /*07f0*/  SYNCS.EXCH.64 URZ, [UR4+0x60], UR6 ;  /* 0x0000600604ff75b2 */ /* 0x0004620008000100 */
[----:B------:R2:W1:Y:S01]  /*0800*/  SYNCS.EXCH.64 URZ, [UR4+0x50], UR8 ;  /* 0x0000500804ff75b2 */ /* 0x0004620008000100 */
[----:B------:R2:W1:Y:S01]  /*0810*/  SYNCS.EXCH.64 URZ, [UR4+0x68], UR6 ;  /* 0x0000680604ff75b2 */ /* 0x0004620008000100 */
[----:B------:R-:W-:Y:S01]  /*0820*/  NOP ;  /* 0x0000000000007918 */ /* 0x000fe20000000000 */
.L_x_10:
[----:B------:R-:W4:Y:S01]  /*0830*/  SHFL.IDX PT, R2, R80, RZ, 0x1f ;  /* 0x00001fff50027589 */ /* 0x000f2200000e0000 */
[----:B------:R-:W-:Y:S01]  /*0840*/  NOP ;  /* 0x0000000000007918 */ /* 0x000fe20000000000 */
[----:B----4-:R-:W-:-:S13]  /*0850*/  ISETP.NE.AND P0, PT, R2, 0x3, PT ;  /* 0x000000030200780c */ /* 0x010fda0003f05270 */
[----:B------:R-:W-:Y:S05]  /*0860*/  @P0 BRA `(.L_x_11) ;  /* 0x0000000000300947 */ /* 0x000fea0003800000 */
[----:B--23--:R-:W2:Y:S01]  /*0870*/  S2UR UR4, SR_CgaCtaId ;  /* 0x00000000000479c3 */ /* 0x00cea20000008800 */
[----:B------:R-:W-:Y:S01]  /*0880*/  UMOV UR6, 0x400 ;  /* 0x0000040000067882 */ /* 0x000fe20000000000 */
[----:B------:R-:W-:Y:S01]  /*0890*/  UMOV UR5, 0x20 ;  /* 0x0000002000057882 */ /* 0x000fe20000000000 */
[----:B------:R-:W-:Y:S01]  /*08a0*/  ELECT P0, URZ, PT ;  /* 0x0000000000ff782f */ /* 0x000fe20003800000 */
[----:B--2---:R-:W-:Y:S02]  /*08b0*/  ULEA UR6, UR4, UR6, 0x18 ;  /* 0x0000000604067291 */ /* 0x004fe4000f8ec0ff */
[----:B------:R-:W-:-:S04]  /*08c0*/  UIADD3 UR4, UPT, UPT, -UR5, 0x100000, URZ ;  /* 0x0010000005047890 */ /* 0x000fc8000fffe1ff */
[----:B------:R-:W-:Y:S02]  /*08d0*/  USHF.L.U32 UR5, UR4, 0xb, URZ ;  /* 0x0000000b04057899 */ /* 0x000fe400080006ff */
[----:B------:R-:W-:Y:S01]  /*08e0*/  USHF.L.U32 UR4, UR4, 0x1, URZ ;  /* 0x0000000104047899 */ /* 0x000fe200080006ff */
[----:B------:R-:W2:Y:S11]  /*08f0*/  FENCE.VIEW.ASYNC.S ;  /* 0x00000000000073c6 */ /* 0x000eb60000000000 */
[----:B--2---:R4:W2:Y:S01]  /*0900*/  SYNCS.EXCH.64 URZ, [UR6+0x70], UR4 ;  /* 0x0000700406ff75b2 */ /* 0x0048a20008000100 */
[----:B------:R4:W3:Y:S02]  /*0910*/  SYNCS.EXCH.64 URZ, [UR6+0x78], UR4 ;  /* 0x0000780406ff75b2 */ /* 0x0008e40008000100 */
[----:B----4-:R-:W-:Y:S01]  /*0920*/  NOP ;  /* 0x0000000000007918 */ /* 0x010fe20000000000 */
.L_x_11:
[----:B------:R-:W4:Y:S01]  /*0930*/  SHFL.IDX PT, R2, R80, RZ, 0x1f ;  /* 0x00001fff50027589 */ /* 0x000f2200000e0000 */
[----:B------:R-:W-:Y:S01]  /*0940*/  NOP ;  /* 0x0000000000007918 */ /* 0x000fe20000000000 */
[----:B----4-:R-:W-:-:S13]  /*0950*/  ISETP.NE.AND P0, PT, R2, 0x4, PT ;  /* 0x000000040200780c */ /* 0x010fda0003f05270 */
[----:B------:R-:W-:Y:S05]  /*0960*/  @P0 BRA `(.L_x_12) ;  /* 0x00000000004c0947 */ /* 0x000fea0003800000 */
[----:B--23--:R-:W2:Y:S01]  /*0970*/  S2UR UR6, SR_CgaCtaId ;  /* 0x00000000000679c3 */ /* 0x00cea20000008800 */
[----:B------:R-:W-:Y:S01]  /*0980*/  UMOV UR4, 0x1e0 ;  /* 0x000001e000047882 */ /* 0x000fe20000000000 */
[----:B------:R-:W-:Y:S01]  /*0990*/  UMOV UR5, 0x400 ;  /* 0x0000040000057882 */ /* 0x000fe20000000000 */
[----:B------:R-:W-:Y:S01]  /*09a0*/  USEL UR4, UR4, 0x1a0, UP1 ;  /* 0x000001a004047887 */ /* 0x000fe20008800000 */
[----:B------:R-:W-:Y:S01]  /*09b0*/  UMOV UR8, 0x1 ;  /* 0x0000000100087882 */ /* 0x000fe20000000000 */
[----:B------:R-:W-:Y:S01]  /*09c0*/  ELECT P0, URZ, PT ;  /* 0x0000000000ff782f */ /* 0x000fe20003800000 */
[----:B------:R-:W-:-:S04]  /*09d0*/  UIADD3 UR8, UPT, UPT, -UR8, 0x100000, URZ ;  /* 0x0010000008087890 */ /* 0x000fc8000fffe1ff */
[----:B------:R-:W-:Y:S02]  /*09e0*/  USHF.L.U32 UR9, UR8, 0xb, URZ ;  /* 0x0000000b08097899 */ /* 0x000fe400080006ff */
[----:B------:R-:W-:Y:S02]  /*09f0*/  USHF.L.U32 UR8, UR8, 0x1, URZ ;  /* 0x0000000108087899 */ /* 0x000fe400080006ff */
[----:B--2---:R-:W-:Y:S02]  /*0a00*/  ULEA UR6, UR6, UR5, 0x18 ;  /* 0x0000000506067291 */ /* 0x004fe4000f8ec0ff */
[----:B------:R-:W-:-:S04]  /*0a10*/  UIADD3 UR4, UPT, UPT, -UR4, 0x100000, URZ ;  /* 0x0010000004047890 */ /* 0x000fc8000fffe1ff */
[----:B------:R-:W-:Y:S02]  /*0a20*/  USHF.L.U32 UR5, UR4, 0xb, URZ ;  /* 0x0000000b04057899 */ /* 0x000fe400080006ff */
[----:B------:R-:W-:Y:S01]  /*0a30*/  USHF.L.U32 UR4, UR4, 0x1, URZ ;  /* 0x0000000104047899 */ /* 0x000fe200080006ff */
[----:B------:R-:W2:Y:S03]  /*0a40*/  FENCE.VIEW.ASYNC.S ;  /* 0x00000000000073c6 */ /* 0x000ea60000000000 */
[----:B--2---:R4:W2:Y:S08]  /*0a50*/  SYNCS.EXCH.64 URZ, [UR6+0x80], UR8 ;  /* 0x0000800806ff75b2 */ /* 0x0048b00008000100 */
[----:B------:R4:W3:Y:S01]  /*0a60*/  SYNCS.EXCH.64 URZ, [UR6+0x90], UR4 ;  /* 0x0000900406ff75b2 */ /* 0x0008e20008000100 */
[----:B------:R4:W1:Y:S01]  /*0a70*/  SYNCS.EXCH.64 URZ, [UR6+0x88], UR8 ;  /* 0x0000880806ff75b2 */ /* 0x0008620008000100 */
[----:B------:R4:W1:Y:S02]  /*0a80*/  SYNCS.EXCH.64 URZ, [UR6+0x98], UR4 ;  /* 0x0000980406ff75b2 */ /* 0x0008640008000100 */
[----:B----4-:R-:W-:Y:S01]  /*0a90*/  NOP ;  /* 0x0000000000007918 */ /* 0x010fe20000000000 */
.L_x_12:
[----:B------:R-:W4:Y:S01]  /*0aa0*/  SHFL.IDX PT, R2, R80, RZ, 0x1f ;  /* 0x00001fff50027589 */ /* 0x000f2200000e0000 */
[----:B------:R-:W-:Y:S01]  /*0ab0*/  NOP ;  /* 0x0000000000007918 */ /* 0x000fe20000000000 */
[----:B----4-:R-:W-:-:S13]  /*0ac0*/  ISETP.NE.AND P0, PT, R2, 0x5, PT ;  /* 0x000000050200780c */ /* 0x010fda0003f05270 */
[----:B------:R-:W-:Y:S05]  /*0ad0*/  @P0 BRA `(.L_x_13) ;  /* 0x0000000000400947 */ /* 0x000fea0003800000 */
[----:B--23--:R-:W2:Y:S01]  /*0ae0*/  S2UR UR4, SR_CgaCtaId ;  /* 0x00000000000479c3 */ /* 0x00cea20000008800 */
        /* <DEDUP_REMOVED lines=12> */
[----:B--2---:R4:W2:Y:S01]  /*0bb0*/  SYNCS.EXCH.64 URZ, [UR4+0xa0], UR8 ;  /* 0x0000a00804ff75b2 */ /* 0x0048a20008000100 */
[----:B------:R4:W3:Y:S02]  /*0bc0*/  SYNCS.EXCH.64 URZ, [UR4+0xa8], UR6 ;  /* 0x0000a80604ff75b2 */ /* 0x0008e40008000100 */
[----:B----4-:R-:W-:Y:S01]  /*0bd0*/  NOP ;  /* 0x0000000000007918 */ /* 0x010fe20000000000 */
.L_x_13:
[----:B------:R-:W4:Y:S01]  /*0be0*/  SHFL.IDX PT, R2, R80, RZ, 0x1f ;  /* 0x00001fff50027589 */ /* 0x000f2200000e0000 */
[----:B------:R-:W-:Y:S01]  /*0bf0*/  ISETP.NE.OR P1, PT, RZ, UR20, !P3 ;  /* 0x00000014ff007c0c */ /* 0x000fe2000df25670 */
[----:B------:R-:W-:Y:S01]  /*0c00*/  NOP ;  /* 0x0000000000007918 */ /* 0x000fe20000000000 */
[----:B----4-:R-:W-:-:S13]  /*0c10*/  ISETP.NE.AND P0, PT, R2, 0x3, PT ;  /* 0x000000030200780c */ /* 0x010fda0003f05270 */
[----:B------:R-:W-:Y:S05]  /*0c20*/  @P0 BRA `(.L_x_14) ;  /* 0x0000000000380947 */ /* 0x000fea0003800000 */
[----:B--23--:R-:W2:Y:S01]  /*0c30*/  S2UR UR4, SR_CgaCtaId ;  /* 0x00000000000479c3 */ /* 0x00cea20000008800 */
[----:B------:R-:W-:Y:S01]  /*0c40*/  UMOV UR5, 0x400 ;  /* 0x0000040000057882 */ /* 0x000fe20000000000 */
[----:B------:R-:W-:Y:S01]  /*0c50*/  UMOV UR6, 0x20 ;  /* 0x0000002000067882 */ /* 0x000fe20000000000 */
[----:B------:R-:W-:Y:S01]  /*0c60*/  ELECT P0, URZ, PT ;  /* 0x0000000000ff782f */ /* 0x000fe20003800000 */
[----:B------:R-:W-:-:S04]  /*0c70*/  UIADD3 UR6, UPT, UPT, -UR6, 0x100000, URZ ;  /* 0x0010000006067890 */ /* 0x000fc8000fffe1ff */
[----:B------:R-:W-:Y:S02]  /*0c80*/  USHF.L.U32 UR7, UR6, 0xb, URZ ;  /* 0x0000000b06077899 */ /* 0x000fe400080006ff */
[----:B------:R-:W-:Y:S02]  /*0c90*/  USHF.L.U32 UR6, UR6, 0x1, URZ ;  /* 0x0000000106067899 */ /* 0x000fe400080006ff */
[----:B--2---:R-:W-:Y:S01]  /*0ca0*/  ULEA UR4, UR4, UR5, 0x18 ;  /* 0x0000000504047291 */ /* 0x004fe2000f8ec0ff */
[----:B------:R-:W2:Y:S11]  /*0cb0*/  FENCE.VIEW.ASYNC.S ;  /* 0x00000000000073c6 */ /* 0x000eb60000000000 */
[----:B--2---:R4:W2:Y:S01]  /*0cc0*/  SYNCS.EXCH.64 URZ, [UR4+0xb0], UR6 ;  /* 0x0000b00604ff75b2 */ /* 0x0048a20008000100 */
[----:B------:R4:W3:Y:S01]  /*0cd0*/  SYNCS.EXCH.64 URZ, [UR4+0xc0], UR6 ;  /* 0x0000c00604ff75b2 */ /* 0x0008e20008000100 */
[----:B------:R4:W1:Y:S01]  /*0ce0*/  SYNCS.EXCH.64 URZ, [UR4+0xb8], UR6 ;  /* 0x0000b80604ff75b2 */ /* 0x0008620008000100 */
[----:B------:R4:W1:Y:S02]  /*0cf0*/  SYNCS.EXCH.64 URZ, [UR4+0xc8], UR6 ;  /* 0x0000c80604ff75b2 */ /* 0x0008640008000100 */
[----:B----4-:R-:W-:Y:S01]  /*0d00*/  NOP ;  /* 0x0000000000007918 */ /* 0x010fe20000000000 */
.L_x_14:
[----:B------:R-:W-:Y:S01]  /*0d10*/  VOTEU.ALL UP0, P1 ;  /* 0x0000000000ff7886 */ /* 0x000fe20000800000 */
[----:B--23--:R-:W-:Y:S01]  /*0d20*/  UMOV UR4, 0x80 ;  /* 0x0000008000047882 */ /* 0x00cfe20000000000 */
[----:B------:R-:W-:Y:S01]  /*0d30*/  NOP ;  /* 0x0000000000007918 */ /* 0x000fe20000000000 */
[----:B------:R-:W-:Y:S01]  /*0d40*/  LOP3.LUT R2, R93, 0x1f, RZ, 0xc0, !PT ;  /* 0x0000001f5d027812 */ /* 0x000fe200078ec0ff */
[----:B------:R-:W-:Y:S01]  /*0d50*/  UISETP.NE.AND UP5, UPT, UR20, URZ, UPT ;  /* 0x000000ff1400728c */ /* 0x000fe2000bfa5270 */
[----:B------:R-:W2:Y:S01]  /*0d60*/  @!UP0 S2UR UR6, SR_CgaCtaId ;  /* 0x00000000000689c3 */ /* 0x000ea20000008800 */
[----:B------:R-:W-:Y:S01]  /*0d70*/  @!UP0 UMOV UR7, 0x400 ;  /* 0x0000040000078882 */ /* 0x000fe20000000000 */
[----:B------:R-:W-:-:S04]  /*0d80*/  @!UP0 UIADD3 UR4, UPT, UPT, -UR4, 0x100000, URZ ;  /* 0x0010000004048890 */ /* 0x000fc8000fffe1ff */
[----:B------:R-:W-:Y:S02]  /*0d90*/  @!UP0 USHF.L.U32 UR5, UR4, 0xb, URZ ;  /* 0x0000000b04058899 */ /* 0x000fe400080006ff */
[----:B------:R-:W-:Y:S02]  /*0da0*/  @!UP0 USHF.L.U32 UR4, UR4, 0x1, URZ ;  /* 0x0000000104048899 */ /* 0x000fe400080006ff */
[----:B--2---:R-:W-:Y:S01]  /*0db0*/  @!UP0 ULEA UR6, UR6, UR7, 0x18 ;  /* 0x0000000706068291 */ /* 0x004fe2000f8ec0ff */
[----:B------:R-:W2:Y:S01]  /*0dc0*/  LDCU UR7, c[0x0][0x36c] ;  /* 0x00006d80ff0777ac */ /* 0x000ea20008000800 */
[----:B------:R-:W-:Y:S01]  /*0dd0*/  VOTEU.ALL UP0, P1 ;  /* 0x0000000000ff7886 */ /* 0x000fe20000800000 */
[----:B------:R-:W3:Y:S09]  /*0de0*/  FENCE.VIEW.ASYNC.S ;  /* 0x00000000000073c6 */ /* 0x000ef20000000000 */
[----:B---3--:R3:W4:Y:S01]  /*0df0*/  @!UP0 SYNCS.EXCH.64 URZ, [UR6+0xd0], UR4 ;  /* 0x0000d00406ff85b2 */ /* 0x0087220008000100 */
[----:B--2---:R-:W-:-:S09]  /*0e00*/  UISETP.EQ.U32.AND UP6, UPT, UR7, 0x1, UPT ;  /* 0x000000010700788c */ /* 0x004fd2000bfc2070 */
[----:B---3--:R-:W-:Y:S05]  /*0e10*/  BRA.U !UP6, `(.L_x_15) ;  /* 0x000000010e087547 */ /* 0x008fea000b800000 */
[----:B-1--4-:R-:W-:Y:S01]  /*0e20*/  UCGABAR_ARV ;  /* 0x00000000000079c7 */ /* 0x012fe20008000000 */
[----:B------:R-:W-:Y:S05]  /*0e30*/  BRA `(.L_x_16) ;  /* 0x0000000000047947 */ /* 0x000fea0003800000 */
.L_x_15:
[----:B-1--4-:R-:W-:Y:S01]  /*0e40*/  NOP ;  /* 0x0000000000007918 */ /* 0x012fe20000000000 */
.L_x_16:
[----:B------:R-:W1:Y:S01]  /*0e50*/  S2UR UR11, SR_CTAID.X ;  /* 0x00000000000b79c3 */ /* 0x000e620000002500 */
[----:B------:R-:W-:-:S05]  /*0e60*/  CS2R.32 R78, SR_CgaSize ;  /* 0x00000000004e7805 */ /* 0x000fca0000008a00 */
[----:B------:R-:W-:-:S05]  /*0e70*/  IMAD R78, R78, -0xa0, RZ ;  /* 0xffffff604e4e7824 */ /* 0x000fca00078e02ff */
[----:B------:R-:W-:-:S14]  /*0e80*/  R2UR UR5, R78 ;  /* 0x000000004e0572ca */ /* 0x000fdc00000e0000 */
[----:B------:R-:W2:Y:S01]  /*0e90*/  LDCU UR5, c[0x0][UR5+0x2b0] ;  /* 0x00005600050577ac */ /* 0x000ea20008000800 */
[----:B------:R-:W-:-:S05]  /*0ea0*/  CS2R.32 R78, SR_CgaSize ;  /* 0x00000000004e7805 */ /* 0x000fca0000008a00 */
[----:B------:R-:W-:-:S05]  /*0eb0*/  IMAD R78, R78, -0xa0, RZ ;  /* 0xffffff604e4e7824 */ /* 0x000fca00078e02ff */
[----:B------:R-:W-:-:S14]  /*0ec0*/  R2UR UR4, R78 ;  /* 0x000000004e0472ca */ /* 0x000fdc00000e0000 */
[----:B------:R-:W3:Y:S01]  /*0ed0*/  LDCU UR4, c[0x0][UR4+0x2b4] ;  /* 0x00005680040477ac */ /* 0x000ee20008000800 */
[----:B------:R-:W4:Y:S01]  /*0ee0*/  S2UR UR25, SR_CTAID.Y ;  /* 0x00000000001979c3 */ /* 0x000f220000002600 */
[----:B------:R-:W2:Y:S01]  /*0ef0*/  LDCU UR21, c[0x0][0xd24] ;  /* 0x0001a480ff1577ac */ /* 0x000ea20008000800 */
[----:B------:R-:W2:Y:S01]  /*0f00*/  LDCU UR44, c[0x0][0xd24] ;  /* 0x0001a480ff2c77ac */ /* 0x000ea20008000800 */
[----:B------:R-:W-:-:S05]  /*0f10*/  CS2R.32 R3, SR_CgaSize ;  /* 0x0000000000037805 */ /* 0x000fca0000008a00 */
[----:B------:R-:W-:-:S06]  /*0f20*/  IMAD R3, R3, -0xa0, RZ ;  /* 0xffffff6003037824 */ /* 0x000fcc00078e02ff */
[----:B------:R-:W3:Y:S01]  /*0f30*/  LDC R3, c[0x0][R3+0x2a0] ;  /* 0x0000a80003037b82 */ /* 0x000ee20000000800 */
[----:B------:R-:W3:Y:S01]  /*0f40*/  LDCU UR23, c[0x0][0xd30] ;  /* 0x0001a600ff1777ac */ /* 0x000ee20008000800 */
[----:B-1----:R-:W-:Y:S02]  /*0f50*/  I2FP.F32.U32 R6, UR11 ;  /* 0x0000000b00067c45 */ /* 0x002fe40008201000 */
[----:B------:R-:W-:-:S05]  /*0f60*/  CS2R.32 R4, SR_CgaSize ;  /* 0x0000000000047805 */ /* 0x000fca0000008a00 */
[----:B------:R-:W-:-:S06]  /*0f70*/  IMAD R4, R4, -0xa0, RZ ;  /* 0xffffff6004047824 */ /* 0x000fcc00078e02ff */
[----:B------:R-:W1:Y:S01]  /*0f80*/  LDC R4, c[0x0][R4+0x2a4] ;  /* 0x0000a90004047b82 */ /* 0x000e620000000800 */
[----:B--2---:R-:W-:Y:S01]  /*0f90*/  UISETP.GE.AND UP0, UPT, UR21, 0x1, UPT ;  /* 0x000000011500788c */ /* 0x004fe2000bf06270 */
[----:B------:R-:W-:Y:S01]  /*0fa0*/  FMUL R6, R6, UR5 ;  /* 0x0000000506067c20 */ /* 0x000fe20008400000 */
[----:B----4-:R-:W-:-:S03]  /*0fb0*/  I2FP.F32.U32 R5, UR25 ;  /* 0x0000001900057c45 */ /* 0x010fc60008201000 */
[----:B------:R-:W2:Y:S02]  /*0fc0*/  F2I.U32.TRUNC.NTZ R78, R6 ;  /* 0x00000006004e7305 */ /* 0x000ea4000020f000 */
[----:B------:R-:W4:Y:S01]  /*0fd0*/  S2UR UR36, SR_CTAID.Z ;  /* 0x00000000002479c3 */ /* 0x000f220000002700 */
[----:B---3--:R-:W-:-:S05]  /*0fe0*/  FMUL R5, R5, UR4 ;  /* 0x0000000405057c20 */ /* 0x008fca0008400000 */
[----:B------:R-:W3:Y:S01]  /*0ff0*/  F2I.U32.TRUNC.NTZ R73, R5 ;  /* 0x0000000500497305 */ /* 0x000ee2000020f000 */
[----:B--2---:R-:W-:-:S05]  /*1000*/  IADD3 R78, PT, PT, -R78, RZ, RZ ;  /* 0x000000ff4e4e7210 */ /* 0x004fca0007ffe1ff */
[----:B------:R-:W-:Y:S01]  /*1010*/  IMAD R78, R3, R78, UR11 ;  /* 0x0000000b034e7e24 */ /* 0x000fe2000f8e024e */
[----:B------:R-:W-:Y:S02]  /*1020*/  PRMT R3, RZ, 0x7610, R3 ;  /* 0x00007610ff037816 */ /* 0x000fe40000000003 */
[----:B---3--:R-:W-:-:S05]  /*1030*/  IADD3 R73, PT, PT, -R73, RZ, RZ ;  /* 0x000000ff49497210 */ /* 0x008fca0007ffe1ff */
[----:B-1----:R-:W-:Y:S01]  /*1040*/  IMAD R73, R4, R73, UR25 ;  /* 0x0000001904497e24 */ /* 0x002fe2000f8e0249 */
[----:B----4-:R-:W-:Y:S06]  /*1050*/  BRA.U UP5, `(.L_x_17) ;  /* 0x0000000105207547 */ /* 0x010fec000b800000 */
[C---:B------:R-:W-:Y:S02]  /*1060*/  ISETP.NE.AND P1, PT, R73.reuse, 0x1, PT ;  /* 0x000000014900780c */ /* 0x040fe40003f25270 */
[----:B------:R-:W-:Y:S02]  /*1070*/  ISETP.NE.AND P0, PT, R73, RZ, PT ;  /* 0x000000ff4900720c */ /* 0x000fe40003f05270 */
[C---:B------:R-:W-:Y:S02]  /*1080*/  ISETP.NE.AND P2, PT, R78.reuse, RZ, PT ;  /* 0x000000ff4e00720c */ /* 0x040fe40003f45270 */
[----:B------:R-:W-:Y:S02]  /*1090*/  SEL R3, RZ, 0x2, P1 ;  /* 0x00000002ff037807 */ /* 0x000fe40000800000 */
[----:B------:R-:W-:Y:S02]  /*10a0*/  ISETP.EQ.OR P0, PT, R78, RZ, !P0 ;  /* 0x000000ff4e00720c */ /* 0x000fe40004702670 */
[----:B------:R-:W-:-:S02]  /*10b0*/  SEL R3, R3, 0x2, P2 ;  /* 0x0000000203037807 */ /* 0x000fc40001000000 */
[----:B------:R-:W-:-:S05]  /*10c0*/  SEL R4, RZ, 0x1, !P0 ;  /* 0x00000001ff047807 */ /* 0x000fca0004000000 */
[----:B------:R-:W-:Y:S02]  /*10d0*/  IMAD.IADD R3, R4, 0x1, R3 ;  /* 0x0000000104037824 */ /* 0x000fe400078e0203 */
.L_x_17:
[----:B------:R-:W-:Y:S05]  /*10e0*/  BRA.U !UP0, `(.L_x_18) ;  /* 0x0000000108d47547 */ /* 0x000fea000b800000 */
[----:B------:R-:W1:Y:S01]  /*10f0*/  LDCU.128 UR16, c[0x0][0xd10] ;  /* 0x0001a200ff1077ac */ /* 0x000e620008000c00 */
[----:B------:R-:W2:Y:S01]  /*1100*/  LDCU UR6, c[0x0][0x370] ;  /* 0x00006e00ff0677ac */ /* 0x000ea20008000800 */
[----:B------:R-:W3:Y:S01]  /*1110*/  LDCU UR7, c[0x0][0x374] ;  /* 0x00006e80ff0777ac */ /* 0x000ee20008000800 */
[----:B------:R-:W4:Y:S01]  /*1120*/  LDCU UR22, c[0x0][0xd0c] ;  /* 0x0001a180ff1677ac */ /* 0x000f220008000800 */
[----:B------:R-:W4:Y:S01]  /*1130*/  LDCU UR10, c[0x0][0xd20] ;  /* 0x0001a400ff0a77ac */ /* 0x000f220008000800 */
[----:B------:R-:W4:Y:S01]  /*1140*/  LDCU.64 UR8, c[0x0][0xd28] ;  /* 0x0001a500ff0877ac */ /* 0x000f220008000a00 */
[----:B-1----:R-:W-:Y:S02]  /*1150*/  UISETP.NE.AND UP4, UPT, UR18, 0x1, UPT ;  /* 0x000000011200788c */ /* 0x002fe4000bf85270 */
[----:B---3--:R-:W-:Y:S02]  /*1160*/  UIMAD.WIDE.U32 UR12, UR7, UR19, URZ ;  /* 0x00000013070c72a5 */ /* 0x008fe4000f8e00ff */
[----:B--2---:R-:W-:-:S02]  /*1170*/  UIMAD.WIDE.U32 UR14, UR6, UR16, URZ ;  /* 0x00000010060e72a5 */ /* 0x004fc4000f8e00ff */
[----:B----4-:R-:W-:Y:S02]  /*1180*/  UISETP.NE.AND UP0, UPT, UR22, 0x1, UPT ;  /* 0x000000011600788c */ /* 0x010fe4000bf05270 */
[----:B------:R-:W-:Y:S01]  /*1190*/  UIMAD.WIDE.U32 UR4, UR11, UR16, URZ ;  /* 0x000000100b0472a5 */ /* 0x000fe2000f8e00ff */
[----:B------:R-:W-:Y:S02]  /*11a0*/  UMOV UR12, UR13 ;  /* 0x0000000d000c7c82 */ /* 0x000fe40008000000 */
[----:B------:R-:W-:Y:S01]  /*11b0*/  UMOV UR14, UR15 ;  /* 0x0000000f000e7c82 */ /* 0x000fe20008000000 */
[----:B------:R-:W-:Y:S02]  /*11c0*/  @UP4 USHF.R.U32.HI UR7, URZ, UR10, UR12 ;  /* 0x0000000aff074299 */ /* 0x000fe4000801160c */
[----:B------:R-:W-:Y:S01]  /*11d0*/  UISETP.NE.AND UP3, UPT, UR21, 0x1, UPT ;  /* 0x000000011500788c */ /* 0x000fe2000bf65270 */
[----:B------:R-:W-:Y:S02]  /*11e0*/  UMOV UR4, UR5 ;  /* 0x0000000500047c82 */ /* 0x000fe40008000000 */
[----:B------:R-:W-:-:S02]  /*11f0*/  @UP0 USHF.R.U32.HI UR6, URZ, UR17, UR14 ;  /* 0x00000011ff060299 */ /* 0x000fc4000801160e */
[----:B------:R-:W-:Y:S02]  /*1200*/  USHF.R.U32.HI UR4, URZ, UR17, UR4 ;  /* 0x00000011ff047299 */ /* 0x000fe40008011604 */
[----:B------:R-:W-:Y:S02]  /*1210*/  UIMAD.WIDE.U32 UR14, UR25, UR19, URZ ;  /* 0x00000013190e72a5 */ /* 0x000fe4000f8e00ff */
[----:B------:R-:W-:Y:S02]  /*1220*/  UIMAD.WIDE.U32 UR12, UR7, UR8, URZ ;  /* 0x00000008070c72a5 */ /* 0x000fe4000f8e00ff */
[----:B------:R-:W-:Y:S02]  /*1230*/  UIMAD.WIDE.U32 UR16, UR6, UR8, URZ ;  /* 0x00000008061072a5 */ /* 0x000fe4000f8e00ff */
[----:B------:R-:W-:-:S03]  /*1240*/  USEL UR5, UR11, UR4, !UP0 ;  /* 0x000000040b057287 */ /* 0x000fc6000c000000 */
[----:B------:R-:W-:Y:S01]  /*1250*/  UMOV UR4, UR15 ;  /* 0x0000000f00047c82 */ /* 0x000fe20008000000 */
[----:B------:R-:W-:Y:S01]  /*1260*/  UMOV UR12, UR13 ;  /* 0x0000000d000c7c82 */ /* 0x000fe20008000000 */
[----:B------:R-:W-:Y:S02]  /*1270*/  USHF.R.U32.HI UR4, URZ, UR10, UR4 ;  /* 0x0000000aff047299 */ /* 0x000fe40008011604 */
[----:B------:R-:W-:Y:S01]  /*1280*/  @UP3 USHF.R.U32.HI UR7, URZ, UR9, UR12 ;  /* 0x00000009ff073299 */ /* 0x000fe2000801160c */
[----:B------:R-:W-:Y:S01]  /*1290*/  UMOV UR16, UR17 ;  /* 0x0000001100107c82 */ /* 0x000fe20008000000 */
[----:B------:R-:W-:Y:S02]  /*12a0*/  USEL UR4, UR25, UR4, !UP4 ;  /* 0x0000000419047287 */ /* 0x000fe4000e000000 */
[----:B------:R-:W-:Y:S02]  /*12b0*/  @UP3 USHF.R.U32.HI UR6, URZ, UR9, UR16 ;  /* 0x00000009ff063299 */ /* 0x000fe40008011610 */
[----:B------:R-:W-:-:S02]  /*12c0*/  UIMAD UR7, UR7, UR21, URZ ;  /* 0x00000015070772a4 */ /* 0x000fc4000f8e02ff */
[----:B------:R-:W-:Y:S02]  /*12d0*/  UIMAD UR10, UR6, UR21, URZ ;  /* 0x00000015060a72a4 */ /* 0x000fe4000f8e02ff */
[----:B------:R-:W-:Y:S02]  /*12e0*/  UISETP.GE.AND UP0, UPT, UR4, UR7, UPT ;  /* 0x000000070400728c */ /* 0x000fe4000bf06270 */
[----:B------:R-:W-:Y:S02]  /*12f0*/  UIMAD.WIDE.U32 UR12, UR4, UR8, URZ ;  /* 0x00000008040c72a5 */ /* 0x000fe4000f8e00ff */
[----:B------:R-:W-:Y:S02]  /*1300*/  UISETP.GE.OR UP0, UPT, UR5, UR10, UP0 ;  /* 0x0000000a0500728c */ /* 0x000fe40008706670 */
[----:B------:R-:W-:Y:S02]  /*1310*/  UIMAD.WIDE.U32 UR14, UR5, UR8, URZ ;  /* 0x00000008050e72a5 */ /* 0x000fe4000f8e00ff */
[----:B------:R-:W-:Y:S01]  /*1320*/  UIADD3 UR10, UPT, UPT, -UR4, URZ, URZ ;  /* 0x000000ff040a7290 */ /* 0x000fe2000fffe1ff */
[----:B------:R-:W-:Y:S01]  /*1330*/  UMOV UR8, UR13 ;  /* 0x0000000d00087c82 */ /* 0x000fe20008000000 */
[----:B------:R-:W-:-:S02]  /*1340*/  UIADD3 UR12, UPT, UPT, -UR5, URZ, URZ ;  /* 0x000000ff050c7290 */ /* 0x000fc4000fffe1ff */
[----:B------:R-:W-:-:S03]  /*1350*/  USHF.R.U32.HI UR8, URZ, UR9, UR8 ;  /* 0x00000009ff087299 */ /* 0x000fc60008011608 */
[----:B------:R-:W-:Y:S01]  /*1360*/  @!UP0 UMOV UR7, UR15 ;  /* 0x0000000f00078c82 */ /* 0x000fe20008000000 */
[----:B------:R-:W-:Y:S02]  /*1370*/  UIMAD UR25, UR18, UR10, UR25 ;  /* 0x0000000a121972a4 */ /* 0x000fe4000f8e0219 */
[----:B------:R-:W-:Y:S02]  /*1380*/  USEL UR8, UR4, UR8, !UP3 ;  /* 0x0000000804087287 */ /* 0x000fe4000d800000 */
[----:B------:R-:W-:Y:S02]  /*1390*/  @!UP0 USHF.R.U32.HI UR7, URZ, UR9, UR7 ;  /* 0x00000009ff078299 */ /* 0x000fe40008011607 */
[----:B------:R-:W-:Y:S02]  /*13a0*/  UIADD3 UR9, UPT, UPT, -UR8, URZ, URZ ;  /* 0x000000ff08097290 */ /* 0x000fe4000fffe1ff */
[----:B------:R-:W-:Y:S02]  /*13b0*/  @!UP0 USEL UR7, UR5, UR7, !UP3 ;  /* 0x0000000705078287 */ /* 0x000fe4000d800000 */
[----:B------:R-:W-:-:S02]  /*13c0*/  UIMAD UR9, UR21, UR9, UR4 ;  /* 0x00000009150972a4 */ /* 0x000fc4000f8e0204 */
[----:B------:R-:W-:Y:S02]  /*13d0*/  @!UP0 UIADD3 UR8, UPT, UPT, UR8, -UR7, URZ ;  /* 0x8000000708088290 */ /* 0x000fe4000fffe0ff */
[----:B------:R-:W-:Y:S02]  /*13e0*/  @!UP0 UIMAD UR6, UR9, UR6, UR7 ;  /* 0x00000006090682a4 */ /* 0x000fe4000f8e0207 */
[----:B------:R-:W-:Y:S02]  /*13f0*/  @!UP0 UIMAD UR4, UR8, UR21, UR5 ;  /* 0x00000015080482a4 */ /* 0x000fe4000f8e0205 */
[----:B------:R-:W-:Y:S02]  /*1400*/  UIMAD UR11, UR22, UR12, UR11 ;  /* 0x0000000c160b72a4 */ /* 0x000fe4000f8e020b */
[----:B------:R-:W-:Y:S01]  /*1410*/  UIMAD UR25, UR4, UR18, UR25 ;  /* 0x00000012041972a4 */ /* 0x000fe2000f8e0219 */
[----:B------:R-:W-:Y:S02]  /*1420*/  @!UP0 UMOV UR5, UR6 ;  /* 0x0000000600058c82 */ /* 0x000fe40008000000 */
[----:B------:R-:W-:-:S12]  /*1430*/  UIMAD UR11, UR5, UR22, UR11 ;  /* 0x00000016050b72a4 */ /* 0x000fd8000f8e020b */
.L_x_18:
[----:B------:R-:W-:Y:S02]  /*1440*/  UISETP.NE.AND UP3, UPT, UR23, 0x1, UPT ;  /* 0x000000011700788c */ /* 0x000fe4000bf65270 */
[----:B------:R-:W-:-:S07]  /*1450*/  UISETP.NE.AND UP0, UPT, UR20, 0x2, UPT ;  /* 0x000000021400788c */ /* 0x000fce000bf05270 */
[----:B------:R-:W-:Y:S05]  /*1460*/  BRA.U UP3, `(.L_x_19) ;  /* 0x0000000103407547 */ /* 0x000fea000b800000 */
[----:B------:R-:W1:Y:S01]  /*1470*/  LDCU.128 UR12, c[0x0][0xd10] ;  /* 0x0001a200ff0c77ac */ /* 0x000e620008000c00 */
[----:B------:R-:W2:Y:S01]  /*1480*/  LDCU UR8, c[0x0][0xd0c] ;  /* 0x0001a180ff0877ac */ /* 0x000ea20008000800 */
[----:B------:R-:W3:Y:S01]  /*1490*/  LDCU UR9, c[0x0][0xd20] ;  /* 0x0001a400ff0977ac */ /* 0x000ee20008000800 */
[----:B-1----:R-:W-:Y:S02]  /*14a0*/  UIMAD.WIDE.U32 UR4, UR11, UR12, URZ ;  /* 0x0000000c0b0472a5 */ /* 0x002fe4000f8e00ff */
[----:B------:R-:W-:Y:S02]  /*14b0*/  UIMAD.WIDE.U32 UR6, UR25, UR15, URZ ;  /* 0x0000000f190672a5 */ /* 0x000fe4000f8e00ff */
[----:B--2---:R-:W-:Y:S02]  /*14c0*/  UISETP.NE.AND UP3, UPT, UR8, 0x1, UPT ;  /* 0x000000010800788c */ /* 0x004fe4000bf65270 */
[----:B------:R-:W-:-:S03]  /*14d0*/  USHF.R.U32.HI UR5, URZ, UR13, UR5 ;  /* 0x0000000dff057299 */ /* 0x000fc60008011605 */
[----:B------:R-:W-:Y:S01]  /*14e0*/  UMOV UR4, UR7 ;  /* 0x0000000700047c82 */ /* 0x000fe20008000000 */
[----:B------:R-:W-:Y:S02]  /*14f0*/  USEL UR5, UR11, UR5, !UP3 ;  /* 0x000000050b057287 */ /* 0x000fe4000d800000 */
[----:B------:R-:W-:Y:S02]  /*1500*/  UISETP.NE.AND UP3, UPT, UR14, 0x1, UPT ;  /* 0x000000010e00788c */ /* 0x000fe4000bf65270 */
[----:B---3--:R-:W-:-:S04]  /*1510*/  USHF.R.U32.HI UR4, URZ, UR9, UR4 ;  /* 0x00000009ff047299 */ /* 0x008fc80008011604 */
[----:B------:R-:W-:-:S04]  /*1520*/  USEL UR4, UR25, UR4, !UP3 ;  /* 0x0000000419047287 */ /* 0x000fc8000d800000 */
[----:B------:R-:W-:Y:S02]  /*1530*/  UIADD3 UR6, UPT, UPT, UR5, -UR4, URZ ;  /* 0x8000000405067290 */ /* 0x000fe4000fffe0ff */
[----:B------:R-:W-:Y:S02]  /*1540*/  UIADD3 UR4, UPT, UPT, -UR5, UR4, URZ ;  /* 0x0000000405047290 */ /* 0x000fe4000fffe1ff */
[----:B------:R-:W-:Y:S02]  /*1550*/  UIMAD UR25, UR6, UR14, UR25 ;  /* 0x0000000e061972a4 */ /* 0x000fe4000f8e0219 */
[----:B------:R-:W-:-:S12]  /*1560*/  UIMAD UR11, UR4, UR8, UR11 ;  /* 0x00000008040b72a4 */ /* 0x000fd8000f8e020b */
.L_x_19:
[----:B------:R-:W-:Y:S05]  /*1570*/  BRA.U !UP6, `(.L_x_20) ;  /* 0x000000010e0c7547 */ /* 0x000fea000b800000 */
[----:B------:R-:W-:Y:S01]  /*1580*/  UCGABAR_WAIT ;  /* 0x0000000000007dc7 */ /* 0x000fe20008000000 */
[----:B------:R-:W-:Y:S01]  /*1590*/  CCTL.IVALL ;  /* 0x00000000ff00798f */ /* 0x000fe20002000000 */
[----:B------:R-:W-:Y:S05]  /*15a0*/  BRA `(.L_x_21) ;  /* 0x0000000000047947 */ /* 0x000fea0003800000 */
.L_x_20:
[----:B------:R-:W-:Y:S06]  /*15b0*/  BAR.SYNC.DEFER_BLOCKING 0x0 ;  /* 0x0000000000007b1d */ /* 0x000fec0000010000 */
.L_x_21:
[----:B------:R-:W1:Y:S01]  /*15c0*/  LDCU UR4, c[0x0][0x38c] ;  /* 0x00007180ff0477ac */ /* 0x000e620008000800 */
[----:B------:R-:W2:Y:S01]  /*15d0*/  S2UR UR37, SR_CgaCtaId ;  /* 0x00000000002579c3 */ /* 0x000ea20000008800 */
[----:B-1----:R-:W-:-:S04]  /*15e0*/  UIADD3 UR4, UPT, UPT, UR4, 0x7f, URZ ;  /* 0x0000007f04047890 */ /* 0x002fc8000fffe0ff */
[----:B------:R-:W-:-:S04]  /*15f0*/  USHF.R.S32.HI UR32, URZ, 0x1f, UR4 ;  /* 0x0000001fff207899 */ /* 0x000fc80008011404 */
[----:B------:R-:W-:-:S04]  /*1600*/  ULEA.HI UR32, UR32, UR4, URZ, 0x7 ;  /* 0x0000000420207291 */ /* 0x000fc8000f8f38ff */
[----:B------:R-:W-:Y:S01]  /*1610*/  USHF.R.S32.HI UR32, URZ, 0x7, UR32 ;  /* 0x00000007ff207899 */ /* 0x000fe20008011420 */
[----:B--2---:R-:W-:Y:S11]  /*1620*/  BRA.U UP0, `(.L_x_22) ;  /* 0x0000000d00d07547 */ /* 0x004ff6000b800000 */
[----:B------:R-:W1:Y:S01]  /*1630*/  S2UR UR46, SR_CgaCtaId ;  /* 0x00000000002e79c3 */ /* 0x000e620000008800 */
[----:B------:R-:W-:Y:S01]  /*1640*/  R2UR UR43, R78 ;  /* 0x000000004e2b72ca */ /* 0x000fe200000e0000 */
[----:B------:R-:W-:Y:S01]  /*1650*/  UISETP.LT.AND UP0, UPT, UR32, 0x1, UPT ;  /* 0x000000012000788c */ /* 0x000fe2000bf01270 */
[----:B------:R-:W-:Y:S01]  /*1660*/  R2UR UR39, R73 ;  /* 0x00000000492772ca */ /* 0x000fe200000e0000 */
[----:B------:R-:W-:Y:S01]  /*1670*/  USHF.L.U32 UR10, UR37, 0x7, URZ ;  /* 0x00000007250a7899 */ /* 0x000fe200080006ff */
[----:B------:R-:W-:Y:S01]  /*1680*/  PLOP3.LUT P1, PT, PT, PT, UP1, 0x80, 0x8 ;  /* 0x000000000008781c */ /* 0x000fe20003f2f018 */
[----:B------:R-:W-:Y:S01]  /*1690*/  USHF.L.U32 UR26, UR37, 0xa, URZ ;  /* 0x0000000a251a7899 */ /* 0x000fe200080006ff */
[----:B------:R-:W-:Y:S01]  /*16a0*/  ISETP.NE.OR P3, PT, R0, 0x2, !P3 ;  /* 0x000000020000780c */ /* 0x000fe20005f65670 */
[----:B------:R-:W-:Y:S01]  /*16b0*/  USHF.L.U32 UR4, UR37, 0x6, URZ ;  /* 0x0000000625047899 */ /* 0x000fe200080006ff */
[----:B------:R-:W-:Y:S01]  /*16c0*/  PLOP3.LUT P1, PT, P1, PT, PT, 0x8, 0x80 ;  /* 0x000000000080781c */ /* 0x000fe20000f2e170 */
[----:B------:R-:W-:Y:S01]  /*16d0*/  USHF.L.U32 UR21, UR37, 0xc, URZ ;  /* 0x0000000c25157899 */ /* 0x000fe200080006ff */
[----:B------:R-:W-:Y:S01]  /*16e0*/  IMAD.MOV.U32 R12, RZ, RZ, 0x1 ;  /* 0x00000001ff0c7424 */ /* 0x000fe200078e00ff */
[----:B------:R-:W-:Y:S01]  /*16f0*/  CS2R R10, SRZ ;  /* 0x00000000000a7805 */ /* 0x000fe2000001ff00 */
[----:B------:R-:W-:Y:S01]  /*1700*/  IMAD.MOV.U32 R9, RZ, RZ, RZ ;  /* 0x000000ffff097224 */ /* 0x000fe200078e00ff */
[----:B------:R-:W2:Y:S01]  /*1710*/  LDCU UR38, c[0x0][0x370] ;  /* 0x00006e00ff2677ac */ /* 0x000ea20008000800 */
[----:B------:R-:W-:Y:S01]  /*1720*/  IMAD.MOV.U32 R8, RZ, RZ, 0x1 ;  /* 0x00000001ff087424 */ /* 0x000fe200078e00ff */
[----:B------:R-:W3:Y:S01]  /*1730*/  LDCU.64 UR40, c[0x0][0x348] ;  /* 0x00006900ff2877ac */ /* 0x000ee20008000a00 */
[----:B------:R-:W-:-:S02]  /*1740*/  UISETP.GE.AND UP4, UPT, UR44, 0x1, UPT ;  /* 0x000000012c00788c */ /* 0x000fc4000bf86270 */
[----:B------:R-:W-:Y:S01]  /*1750*/  UISETP.NE.AND UP3, UPT, UR44, 0x1, UPT ;  /* 0x000000012c00788c */ /* 0x000fe2000bf65270 */
[----:B------:R-:W4:Y:S01]  /*1760*/  LDCU UR31, c[0x0][0x374] ;  /* 0x00006e80ff1f77ac */ /* 0x000f220008000800 */
[----:B------:R-:W-:Y:S02]  /*1770*/  USEL UR27, UR32, 0x1, !UP0 ;  /* 0x00000001201b7887 */ /* 0x000fe4000c000000 */
[----:B------:R-:W-:Y:S02]  /*1780*/  ULOP3.LUT UR26, UR26, 0x400, URZ, 0xc0, !UPT ;  /* 0x000004001a1a7892 */ /* 0x000fe4000f8ec0ff */
[----:B------:R-:W-:Y:S02]  /*1790*/  ULOP3.LUT UR42, UR4, 0x40, URZ, 0xc0, !UPT ;  /* 0x00000040042a7892 */ /* 0x000fe4000f8ec0ff */
[----:B------:R-:W-:Y:S02]  /*17a0*/  ULOP3.LUT UR21, UR21, 0x1000, URZ, 0xc0, !UPT ;  /* 0x0000100015157892 */ /* 0x000fe4000f8ec0ff */
[----:B------:R-:W-:Y:S01]  /*17b0*/  ULOP3.LUT UR10, UR10, 0x80, URZ, 0xc0, !UPT ;  /* 0x000000800a0a7892 */ /* 0x000fe2000f8ec0ff */
[----:B------:R-:W-:Y:S01]  /*17c0*/  UMOV UR7, URZ ;  /* 0x000000ff00077c82 */ /* 0x000fe20008000000 */
[----:B-1----:R-:W-:-:S10]  /*17d0*/  UMOV UR45, 0x400 ;  /* 0x00000400002d7882 */ /* 0x002fd40000000000 */
.L_x_32:
[----:B------:R-:W-:-:S03]  /*17e0*/  UISETP.NE.AND UP0, UPT, UR37, URZ, UPT ;  /* 0x000000ff2500728c */ /* 0x000fc6000bf05270 */
[----:B------:R-:W-:Y:S02]  /*17f0*/  UMOV UR37, UR46 ;  /* 0x0000002e00257c82 */ /* 0x000fe40008000000 */
[----:B------:R-:W-:-:S04]  /*1800*/  ULEA UR6, UR37, UR45, 0x18 ;  /* 0x0000002d25067291 */ /* 0x000fc8000f8ec0ff */
[----:B-1----:R-:W-:Y:S08]  /*1810*/  BRA.U UP0, `(.L_x_23) ;  /* 0x0000000100347547 */ /* 0x002ff0000b800000 */
[----:B------:R-:W1:Y:S01]  /*1820*/  S2R R0, SR_CgaCtaId ;  /* 0x0000000000007919 */ /* 0x000e620000008800 */
[----:B------:R-:W-:Y:S02]  /*1830*/  MOV R3, 0x400 ;  /* 0x0000040000037802 */ /* 0x000fe40000000f00 */
[----:B------:R-:W-:Y:S02]  /*1840*/  SHF.L.U32 R2, R8, 0x1f, RZ ;  /* 0x0000001f08027819 */ /* 0x000fe400000006ff */
[----:B-1----:R-:W-:-:S05]  /*1850*/  LEA R0, R0, R3, 0x18 ;  /* 0x0000000300007211 */ /* 0x002fca00078ec0ff */
[----:B------:R-:W-:-:S04]  /*1860*/  IMAD R3, R9, 0x8, R0 ;  /* 0x0000000809037824 */ /* 0x000fc800078e0200 */
[----:B------:R-:W1:Y:S02]  /*1870*/  SYNCS.PHASECHK.TRANS64.TRYWAIT P0, [R3+URZ+0xc0], R2 ;  /* 0x0000c002030075a7 */ /* 0x000e6400080011ff */
[----:B-1----:R-:W-:Y:S05]  /*1880*/  @!P0 BRA `(.L_x_24) ;  /* 0x000000d400c48947 */ /* 0x002fea0003800000 */
.L_x_176:
[----:B------:R-:W-:Y:S01]  /*1890*/  VIADD R9, R9, 0x1 ;  /* 0x0000000109097836 */ /* 0x000fe20000000000 */
[----:B------:R1:W-:Y:S04]  /*18a0*/  SYNCS.ARRIVE.TRANS64.A1T0 RZ, [R3+URZ+0xb0], RZ ;  /* 0x0000b0ff03ff79a7 */ /* 0x0003e800081000ff */
[----:B------:R-:W-:-:S04]  /*18b0*/  ISETP.NE.AND P0, PT, R9, 0x2, PT ;  /* 0x000000020900780c */ /* 0x000fc80003f05270 */
[----:B------:R-:W-:Y:S02]  /*18c0*/  SEL R9, R9, RZ, P0 ;  /* 0x000000ff09097207 */ /* 0x000fe40000000000 */
[----:B-1----:R-:W-:-:S04]  /*18d0*/  SEL R3, RZ, 0x1, P0 ;  /* 0x00000001ff037807 */ /* 0x002fc80000000000 */
[----:B------:R-:W-:-:S07]  /*18e0*/  LOP3.LUT R8, R8, R3, RZ, 0x3c, !PT ;  /* 0x0000000308087212 */ /* 0x000fce00078e3cff */
.L_x_23:
[----:B------:R-:W-:Y:S01]  /*18f0*/  ULEA UR4, UR7, UR6, 0x3 ;  /* 0x0000000607047291 */ /* 0x000fe2000f8e18ff */
[----:B------:R-:W-:-:S08]  /*1900*/  SHF.L.U32 R0, R12, 0x1f, RZ ;  /* 0x0000001f0c007819 */ /* 0x000fd000000006ff */
[----:B------:R1:W1:Y:S02]  /*1910*/  SYNCS.PHASECHK.TRANS64.TRYWAIT P0, [UR4+0x20], R0 ;  /* 0x00002000ff0075a7 */ /* 0x0002640008001104 */
[----:B------:R-:W2:Y:S02]  /*1920*/  LDCU UR4, c[0x0][0x38c] ;  /* 0x00007180ff0477ac */ /* 0x000ea40008000800 */
[----:B--2---:R-:W-:-:S09]  /*1930*/  UISETP.GE.AND UP0, UPT, UR4, 0x1, UPT ;  /* 0x000000010400788c */ /* 0x004fd2000bf06270 */
[----:B------:R-:W-:Y:S05]  /*1940*/  BRA.U !UP0, `(.L_x_25) ;  /* 0x0000000108bc7547 */ /* 0x000fea000b800000 */
[----:B---3--:R-:W-:Y:S01]  /*1950*/  UIADD3 UR24, UP2, UPT, UR40, 0x80, URZ ;  /* 0x0000008028187890 */ /* 0x008fe2000ff5e0ff */
[----:B------:R-:W-:Y:S01]  /*1960*/  @!P3 MOV R2, 0xa800 ;  /* 0x0000a8000002b802 */ /* 0x000fe20000000f00 */
[----:B------:R-:W-:Y:S02]  /*1970*/  UIADD3 UR22, UP1, UPT, UR40, 0x280, URZ ;  /* 0x0000028028167890 */ /* 0x000fe4000ff3e0ff */
[----:B------:R-:W-:Y:S02]  /*1980*/  UIADD3 UR14, UP0, UPT, UR40, 0x180, URZ ;  /* 0x00000180280e7890 */ /* 0x000fe4000ff1e0ff */
[----:B------:R-:W-:Y:S02]  /*1990*/  USHF.L.U32 UR19, UR25, 0x8, URZ ;  /* 0x0000000819137899 */ /* 0x000fe400080006ff */
[----:B------:R-:W-:Y:S02]  /*19a0*/  ULEA UR35, UR11, UR42, 0x7 ;  /* 0x0000002a0b237291 */ /* 0x000fe4000f8e38ff */
[----:B------:R-:W-:-:S02]  /*19b0*/  UIADD3.X UR25, UPT, UPT, URZ, UR41, URZ, UP2, !UPT ;  /* 0x00000029ff197290 */ /* 0x000fc400097fe4ff */
[----:B------:R-:W-:Y:S02]  /*19c0*/  UIADD3.X UR23, UPT, UPT, URZ, UR41, URZ, UP1, !UPT ;  /* 0x00000029ff177290 */ /* 0x000fe40008ffe4ff */
[----:B------:R-:W-:Y:S01]  /*19d0*/  UIADD3.X UR15, UPT, UPT, URZ, UR41, URZ, UP0, !UPT ;  /* 0x00000029ff0f7290 */ /* 0x000fe200087fe4ff */
[----:B------:R-:W-:Y:S01]  /*19e0*/  UMOV UR4, UR7 ;  /* 0x0000000700047c82 */ /* 0x000fe20008000000 */
[----:B------:R-:W-:-:S10]  /*19f0*/  UMOV UR12, URZ ;  /* 0x000000ff000c7c82 */ /* 0x000fd40008000000 */
.L_x_28:
[----:B------:R-:W-:Y:S01]  /*1a00*/  ULEA UR33, UR4, UR6, 0x3 ;  /* 0x0000000604217291 */ /* 0x000fe2000f8e18ff */
[----:B-1----:R-:W-:Y:S11]  /*1a10*/  @P0 BRA `(.L_x_26) ;  /* 0x00000000000c0947 */ /* 0x002ff60003800000 */
[----:B------:R-:W-:-:S04]  /*1a20*/  SHF.L.U32 R3, R12, 0x1f, RZ ;  /* 0x0000001f0c037819 */ /* 0x000fc800000006ff */
[----:B------:R-:W1:Y:S02]  /*1a30*/  SYNCS.PHASECHK.TRANS64.TRYWAIT P0, [UR33+0x20], R3 ;  /* 0x00002003ff0075a7 */ /* 0x000e640008001121 */
[----:B-1----:R-:W-:Y:S05]  /*1a40*/  @!P0 BRA `(.L_x_27) ;  /* 0x000000d400688947 */ /* 0x002fea0003800000 */
.L_x_26:
[----:B------:R-:W-:Y:S01]  /*1a50*/  UIADD3 UR5, UPT, UPT, UR4, 0x1, URZ ;  /* 0x0000000104057890 */ /* 0x000fe2000fffe0ff */
[----:B------:R2:W-:Y:S01]  /*1a60*/  @!P3 SYNCS.ARRIVE.TRANS64 RZ, [UR33], R2 ;  /* 0x00000002ffffb9a7 */ /* 0x0005e20008000021 */
[----:B------:R-:W-:Y:S02]  /*1a70*/  ULEA UR32, UR4, UR21, 0xd ;  /* 0x0000001504207291 */ /* 0x000fe4000f8e68ff */
[----:B------:R-:W-:Y:S02]  /*1a80*/  UISETP.NE.AND UP0, UPT, UR5, 0x4, UPT ;  /* 0x000000040500788c */ /* 0x000fe4000bf05270 */
[----:B------:R-:W-:Y:S02]  /*1a90*/  ULEA UR16, UR4, UR6, 0xf ;  /* 0x0000000604107291 */ /* 0x000fe4000f8e78ff */
[----:B------:R-:W-:Y:S02]  /*1aa0*/  USEL UR8, URZ, 0x1, UP0 ;  /* 0x00000001ff087887 */ /* 0x000fe40008000000 */
[----:B------:R-:W-:-:S02]  /*1ab0*/  USEL UR7, UR5, URZ, UP0 ;  /* 0x000000ff05077287 */ /* 0x000fc40008000000 */
[----:B------:R-:W-:Y:S02]  /*1ac0*/  USHF.L.U32 UR34, UR12, 0x6, URZ ;  /* 0x000000060c227899 */ /* 0x000fe400080006ff */
[----:B------:R-:W-:Y:S01]  /*1ad0*/  ULEA UR5, UR7, UR6, 0x3 ;  /* 0x0000000607057291 */ /* 0x000fe2000f8e18ff */
[----:B------:R-:W-:Y:S01]  /*1ae0*/  LOP3.LUT R12, R12, UR8, RZ, 0x3c, !PT ;  /* 0x000000080c0c7c12 */ /* 0x000fe2000f8e3cff */
[----:B------:R-:W-:Y:S02]  /*1af0*/  ULEA UR8, UR4, UR26, 0xb ;  /* 0x0000001a04087291 */ /* 0x000fe4000f8e58ff */
[----:B------:R-:W-:Y:S01]  /*1b00*/  UIADD3 UR32, UPT, UPT, UR6, 0xc400, UR32 ;  /* 0x0000c40006207890 */ /* 0x000fe2000fffe020 */
[----:B-1----:R-:W-:Y:S01]  /*1b10*/  SHF.L.U32 R0, R12, 0x1f, RZ ;  /* 0x0000001f0c007819 */ /* 0x002fe200000006ff */
[----:B------:R-:W-:Y:S02]  /*1b20*/  USHF.L.U32 UR18, UR12, 0x7, URZ ;  /* 0x000000070c127899 */ /* 0x000fe400080006ff */
[----:B------:R-:W-:Y:S01]  /*1b30*/  UIADD3 UR16, UPT, UPT, UR16, 0x14400, URZ ;  /* 0x0001440010107890 */ /* 0x000fe2000fffe0ff */
[----:B------:R2:W1:Y:S01]  /*1b40*/  SYNCS.PHASECHK.TRANS64.TRYWAIT P0, [UR5+0x20], R0 ;  /* 0x00002000ff0075a7 */ /* 0x0004620008001105 */
[----:B------:R-:W-:Y:S01]  /*1b50*/  UIADD3 UR8, UPT, UPT, UR6, 0x34400, UR8 ;  /* 0x0003440006087890 */ /* 0x000fe2000fffe008 */
[----:B------:R-:W-:Y:S01]  /*1b60*/  UMOV UR28, 0x30000 ;  /* 0x00030000001c7882 */ /* 0x000fe20000000000 */
[----:B------:R-:W-:Y:S01]  /*1b70*/  UMOV UR4, 0x0 ;  /* 0x0000000000047882 */ /* 0x000fe20000000000 */
[----:B------:R-:W-:Y:S01]  /*1b80*/  UMOV UR5, 0x10000000 ;  /* 0x1000000000057882 */ /* 0x000fe20000000000 */
[----:B------:R-:W-:Y:S01]  /*1b90*/  UMOV UR17, UR33 ;  /* 0x0000002100117c82 */ /* 0x000fe20008000000 */
[----:B------:R-:W-:Y:S01]  /*1ba0*/  UMOV UR20, UR36 ;  /* 0x0000002400147c82 */ /* 0x000fe20008000000 */
[----:B------:R-:W-:Y:S01]  /*1bb0*/  UMOV UR13, UR36 ;  /* 0x00000024000d7c82 */ /* 0x000fe20008000000 */
[----:B------:R-:W-:Y:S01]  /*1bc0*/  UMOV UR9, UR33 ;  /* 0x0000002100097c82 */ /* 0x000fe20008000000 */
[----:B------:R-:W-:Y:S01]  /*1bd0*/  UTMALDG.3D.MULTICAST [UR32], [UR24], UR28, desc[UR4] ;  /* 0x00000420180073b4 */ /* 0x000fe2000801181c */
[----:B------:R-:W-:Y:S01]  /*1be0*/  UTMALDG.3D [UR16], [UR22], desc[UR4] ;  /* 0x00000410160075b4 */ /* 0x000fe20008011000 */
[----:B------:R3:W-:Y:S02]  /*1bf0*/  UTMALDG.4D.MULTICAST [UR8], [UR14], UR28, desc[UR4] ;  /* 0x000004080e0073b4 */ /* 0x0007e4000801981c */
[----:B---3--:R-:W-:Y:S01]  /*1c00*/  UIADD3 UR12, UPT, UPT, UR12, 0x1, URZ ;  /* 0x000000010c0c7890 */ /* 0x008fe2000fffe0ff */
[----:B------:R-:W-:-:S03]  /*1c10*/  UMOV UR4, UR7 ;  /* 0x0000000700047c82 */ /* 0x000fc60008000000 */
[----:B------:R-:W-:-:S09]  /*1c20*/  UISETP.NE.AND UP0, UPT, UR12, UR27, UPT ;  /* 0x0000001b0c00728c */ /* 0x000fd2000bf05270 */
[----:B--2---:R-:W-:Y:S05]  /*1c30*/  BRA.U UP0, `(.L_x_28) ;  /* 0xfffffffd00707547 */ /* 0x004fea000b83ffff */
.L_x_25:
[----:B------:R-:W-:Y:S01]  /*1c40*/  LEA R3, R11, UR6, 0x3 ;  /* 0x000000060b037c11 */ /* 0x000fe2000f8e18ff */
[----:B------:R-:W-:Y:S01]  /*1c50*/  @!P1 SYNCS.ARRIVE.TRANS64.A1T0 RZ, [UR6+0x78], RZ ;  /* 0x000078ffffff99a7 */ /* 0x000fe20008100006 */
[----:B-1----:R-:W-:Y:S01]  /*1c60*/  SHF.L.U32 R0, R10, 0x1f, RZ ;  /* 0x0000001f0a007819 */ /* 0x002fe200000006ff */
[----:B------:R-:W-:-:S03]  /*1c70*/  NOP ;  /* 0x0000000000007918 */ /* 0x000fc60000000000 */
[----:B------:R-:W1:Y:S01]  /*1c80*/  SYNCS.PHASECHK.TRANS64.TRYWAIT P0, [R3+URZ+0x80], R0 ;  /* 0x00008000030075a7 */ /* 0x000e6200080011ff */
[----:B------:R-:W-:Y:S01]  /*1c90*/  LEA R5, R11, UR6, 0x4 ;  /* 0x000000060b057c11 */ /* 0x000fe2000f8e20ff */
[----:B-1----:R-:W-:Y:S06]  /*1ca0*/  @!P0 BRA `(.L_x_29) ;  /* 0x000000d000e88947 */ /* 0x002fec0003800000 */
.L_x_178:
[----:B------:R-:W2:Y:S01]  /*1cb0*/  LDS.128 R4, [R5+0xe0] ;  /* 0x0000e00005047984 */ /* 0x000ea20000000c00 */
[----:B------:R-:W-:Y:S01]  /*1cc0*/  @!PT LDS RZ, [RZ] ;  /* 0x00000000fffff984 */ /* 0x000fe20000000800 */
[----:B------:R-:W-:Y:S01]  /*1cd0*/  @!PT LDS RZ, [RZ] ;  /* 0x00000000fffff984 */ /* 0x000fe20000000800 */
[----:B------:R-:W-:Y:S01]  /*1ce0*/  @!PT LDS RZ, [RZ] ;  /* 0x00000000fffff984 */ /* 0x000fe20000000800 */
[----:B------:R-:W-:Y:S01]  /*1cf0*/  @!PT LDS RZ, [RZ] ;  /* 0x00000000fffff984 */ /* 0x000fe20000000800 */
[----:B------:R1:W-:Y:S06]  /*1d00*/  MEMBAR.ALL.CTA ;  /* 0x0000000000007992 */ /* 0x0003ec0000008000 */
[----:B-1----:R-:W1:Y:S01]  /*1d10*/  FENCE.VIEW.ASYNC.S ;  /* 0x00000000000073c6 */ /* 0x002e620000000000 */
[----:B--2---:R-:W-:-:S13]  /*1d20*/  LOP3.LUT P0, RZ, R6, 0x1, RZ, 0xc0, !PT ;  /* 0x0000000106ff7812 */ /* 0x004fda000780c0ff */
[----:B-1----:R-:W-:Y:S01]  /*1d30*/  VOTEU.ANY UP1, P0 ;  /* 0x0000000000ff7886 */ /* 0x002fe20000020100 */
[----:B------:R-:W-:-:S13]  /*1d40*/  PLOP3.LUT P0, PT, PT, PT, UP1, 0x80, 0x8 ;  /* 0x000000000008781c */ /* 0x000fda0003f0f018 */
[----:B------:R-:W-:Y:S02]  /*1d50*/  @P0 LOP3.LUT R0, R5, 0xffff, RZ, 0xc0, !PT ;  /* 0x0000ffff05000812 */ /* 0x000fe400078ec0ff */
[----:B------:R-:W-:Y:S02]  /*1d60*/  @P0 MOV R2, R4 ;  /* 0x0000000400020202 */ /* 0x000fe40000000f00 */
[----:B------:R-:W-:Y:S01]  /*1d70*/  @P0 R2UR UR5, R0 ;  /* 0x00000000000502ca */ /* 0x000fe200000e0000 */
[----:B------:R-:W-:Y:S01]  /*1d80*/  VIADD R0, R3, 0x90 ;  /* 0x0000009003007836 */ /* 0x000fe20000000000 */
[----:B------:R-:W-:Y:S02]  /*1d90*/  @P0 SHF.R.U32.HI R4, RZ, 0x10, R5 ;  /* 0x00000010ff040819 */ /* 0x000fe40000011605 */
[----:B------:R-:W-:Y:S02]  /*1da0*/  @P0 R2UR UR8, R2 ;  /* 0x00000000020802ca */ /* 0x000fe400000e0000 */
[----:B------:R-:W-:-:S02]  /*1db0*/  PRMT R0, RZ, 0x654, R0 ;  /* 0x00000654ff007816 */ /* 0x000fc40000000000 */
[----:B------:R-:W-:Y:S02]  /*1dc0*/  @P0 R2UR UR4, R4 ;  /* 0x00000000040402ca */ /* 0x000fe400000e0000 */
[----:B------:R1:W-:Y:S03]  /*1dd0*/  SYNCS.ARRIVE.TRANS64.RED.A1T0 RZ, [R0+URZ], RZ ;  /* 0x000000ff00ff79a7 */ /* 0x0003e600081004ff */
[----:B------:R-:W-:-:S04]  /*1de0*/  @UP1 UMOV UR29, UR5 ;  /* 0x00000005001d1c82 */ /* 0x000fc80008000000 */
[----:B------:R-:W-:-:S04]  /*1df0*/  @UP1 UMOV UR30, UR8 ;  /* 0x00000008001e1c82 */ /* 0x000fc80008000000 */
[----:B------:R-:W-:Y:S01]  /*1e00*/  @UP1 UMOV UR36, UR4 ;  /* 0x0000000400241c82 */ /* 0x000fe20008000000 */
[----:B------:R-:W-:Y:S05]  /*1e10*/  BRA.U !UP4, `(.L_x_30) ;  /* 0x000000010cd07547 */ /* 0x000fea000b800000 */
[----:B------:R-:W4:Y:S01]  /*1e20*/  LDCU.128 UR16, c[0x0][0xd10] ;  /* 0x0001a200ff1077ac */ /* 0x000f220008000c00 */
[----:B------:R-:W2:Y:S01]  /*1e30*/  LDCU UR11, c[0x0][0xd20] ;  /* 0x0001a400ff0b77ac */ /* 0x000ea20008000800 */
[----:B------:R-:W3:Y:S01]  /*1e40*/  LDCU UR20, c[0x0][0xd0c] ;  /* 0x0001a180ff1477ac */ /* 0x000ee20008000800 */
[----:B------:R-:W1:Y:S01]  /*1e50*/  LDCU.64 UR12, c[0x0][0xd28] ;  /* 0x0001a500ff0c77ac */ /* 0x000e620008000a00 */
[----:B----4-:R-:W-:Y:S02]  /*1e60*/  UIMAD.WIDE.U32 UR8, UR31, UR19, URZ ;  /* 0x000000131f0872a5 */ /* 0x010fe4000f8e00ff */
[----:B------:R-:W-:Y:S02]  /*1e70*/  UIMAD.WIDE.U32 UR4, UR38, UR16, URZ ;  /* 0x00000010260472a5 */ /* 0x000fe4000f8e00ff */
[----:B------:R-:W-:Y:S02]  /*1e80*/  UISETP.NE.AND UP0, UPT, UR18, 0x1, UPT ;  /* 0x000000011200788c */ /* 0x000fe4000bf05270 */
[----:B------:R-:W-:Y:S01]  /*1e90*/  UIMAD.WIDE.U32 UR24, UR29, UR19, URZ ;  /* 0x000000131d1872a5 */ /* 0x000fe2000f8e00ff */
[----:B------:R-:W-:-:S02]  /*1ea0*/  UMOV UR8, UR9 ;  /* 0x0000000900087c82 */ /* 0x000fc40008000000 */
[----:B------:R-:W-:Y:S01]  /*1eb0*/  UMOV UR4, UR5 ;  /* 0x0000000500047c82 */ /* 0x000fe20008000000 */
[----:B--2---:R-:W-:Y:S02]  /*1ec0*/  USHF.R.U32.HI UR8, URZ, UR11, UR8 ;  /* 0x0000000bff087299 */ /* 0x004fe40008011608 */
[----:B---3--:R-:W-:Y:S02]  /*1ed0*/  UISETP.NE.AND UP2, UPT, UR20, 0x1, UPT ;  /* 0x000000011400788c */ /* 0x008fe4000bf45270 */
[----:B------:R-:W-:Y:S02]  /*1ee0*/  USHF.R.U32.HI UR4, URZ, UR17, UR4 ;  /* 0x00000011ff047299 */ /* 0x000fe40008011604 */
[----:B------:R-:W-:Y:S02]  /*1ef0*/  USEL UR5, UR31, UR8, !UP0 ;  /* 0x000000081f057287 */ /* 0x000fe4000c000000 */
[----:B------:R-:W-:Y:S02]  /*1f00*/  USEL UR8, UR38, UR4, !UP2 ;  /* 0x0000000426087287 */ /* 0x000fe4000d000000 */
[----:B-1----:R-:W-:Y:S01]  /*1f10*/  UIMAD.WIDE.U32 UR14, UR5, UR12, URZ ;  /* 0x0000000c050e72a5 */ /* 0x002fe2000f8e00ff */
[----:B------:R-:W-:Y:S01]  /*1f20*/  UMOV UR4, UR25 ;  /* 0x0000001900047c82 */ /* 0x000fe20008000000 */
[----:B------:R-:W-:-:S02]  /*1f30*/  UIMAD.WIDE.U32 UR24, UR8, UR12, URZ ;  /* 0x0000000c081872a5 */ /* 0x000fc4000f8e00ff */
[----:B------:R-:W-:-:S03]  /*1f40*/  UIMAD.WIDE.U32 UR22, UR30, UR16, URZ ;  /* 0x000000101e1672a5 */ /* 0x000fc6000f8e00ff */
[----:B------:R-:W-:Y:S01]  /*1f50*/  UMOV UR14, UR15 ;  /* 0x0000000f000e7c82 */ /* 0x000fe20008000000 */
[----:B------:R-:W-:Y:S02]  /*1f60*/  USHF.R.U32.HI UR4, URZ, UR11, UR4 ;  /* 0x0000000bff047299 */ /* 0x000fe40008011604 */
[----:B------:R-:W-:Y:S01]  /*1f70*/  @UP3 USHF.R.U32.HI UR5, URZ, UR13, UR14 ;  /* 0x0000000dff053299 */ /* 0x000fe2000801160e */
[----:B------:R-:W-:Y:S01]  /*1f80*/  UMOV UR9, UR25 ;  /* 0x0000001900097c82 */ /* 0x000fe20008000000 */
[----:B------:R-:W-:Y:S01]  /*1f90*/  UMOV UR22, UR23 ;  /* 0x0000001700167c82 */ /* 0x000fe20008000000 */
[----:B------:R-:W-:Y:S02]  /*1fa0*/  @UP3 USHF.R.U32.HI UR8, URZ, UR13, UR9 ;  /* 0x0000000dff083299 */ /* 0x000fe40008011609 */
[----:B------:R-:W-:Y:S02]  /*1fb0*/  USHF.R.U32.HI UR17, URZ, UR17, UR22 ;  /* 0x00000011ff117299 */ /* 0x000fe40008011616 */
[----:B------:R-:W-:-:S02]  /*1fc0*/  USEL UR4, UR29, UR4, !UP0 ;  /* 0x000000041d047287 */ /* 0x000fc4000c000000 */
[----:B------:R-:W-:Y:S02]  /*1fd0*/  UIMAD UR9, UR44, UR5, URZ ;  /* 0x000000052c0972a4 */ /* 0x000fe4000f8e02ff */
[----:B------:R-:W-:Y:S02]  /*1fe0*/  USEL UR5, UR30, UR17, !UP2 ;  /* 0x000000111e057287 */ /* 0x000fe4000d000000 */
[----:B------:R-:W-:Y:S02]  /*1ff0*/  UIMAD UR11, UR44, UR8, URZ ;  /* 0x000000082c0b72a4 */ /* 0x000fe4000f8e02ff */
[----:B------:R-:W-:Y:S02]  /*2000*/  UISETP.GE.AND UP0, UPT, UR4, UR9, UPT ;  /* 0x000000090400728c */ /* 0x000fe4000bf06270 */
[----:B------:R-:W-:Y:S02]  /*2010*/  UIMAD.WIDE.U32 UR14, UR4, UR12, URZ ;  /* 0x0000000c040e72a5 */ /* 0x000fe4000f8e00ff */
[----:B------:R-:W-:-:S02]  /*2020*/  UISETP.GE.OR UP0, UPT, UR5, UR11, UP0 ;  /* 0x0000000b0500728c */ /* 0x000fc40008706670 */
[----:B------:R-:W-:Y:S02]  /*2030*/  UIMAD.WIDE.U32 UR16, UR5, UR12, URZ ;  /* 0x0000000c051072a5 */ /* 0x000fe4000f8e00ff */
[----:B------:R-:W-:Y:S01]  /*2040*/  UIADD3 UR12, UPT, UPT, -UR4, URZ, URZ ;  /* 0x000000ff040c7290 */ /* 0x000fe2000fffe1ff */
[----:B------:R-:W-:Y:S02]  /*2050*/  UMOV UR11, UR15 ;  /* 0x0000000f000b7c82 */ /* 0x000fe40008000000 */
[----:B------:R-:W-:Y:S02]  /*2060*/  USHF.R.U32.HI UR11, URZ, UR13, UR11 ;  /* 0x0000000dff0b7299 */ /* 0x000fe4000801160b */
[----:B------:R-:W-:Y:S02]  /*2070*/  UIMAD UR29, UR18, UR12, UR29 ;  /* 0x0000000c121d72a4 */ /* 0x000fe4000f8e021d */
[----:B------:R-:W-:Y:S01]  /*2080*/  USEL UR11, UR4, UR11, !UP3 ;  /* 0x0000000b040b7287 */ /* 0x000fe2000d800000 */
[----:B------:R-:W-:-:S02]  /*2090*/  @!UP0 UMOV UR9, UR17 ;  /* 0x0000001100098c82 */ /* 0x000fc40008000000 */
[----:B------:R-:W-:Y:S02]  /*20a0*/  @!UP0 USHF.R.U32.HI UR9, URZ, UR13, UR9 ;  /* 0x0000000dff098299 */ /* 0x000fe40008011609 */
[----:B------:R-:W-:Y:S02]  /*20b0*/  UIADD3 UR12, UPT, UPT, -UR11, URZ, URZ ;  /* 0x000000ff0b0c7290 */ /* 0x000fe4000fffe1ff */
[----:B------:R-:W-:Y:S02]  /*20c0*/  @!UP0 USEL UR9, UR5, UR9, !UP3 ;  /* 0x0000000905098287 */ /* 0x000fe4000d800000 */
[----:B------:R-:W-:Y:S02]  /*20d0*/  UIMAD UR12, UR44, UR12, UR4 ;  /* 0x0000000c2c0c72a4 */ /* 0x000fe4000f8e0204 */
[----:B------:R-:W-:Y:S02]  /*20e0*/  @!UP0 UIADD3 UR11, UPT, UPT, UR11, -UR9, URZ ;  /* 0x800000090b0b8290 */ /* 0x000fe4000fffe0ff */
[----:B------:R-:W-:-:S02]  /*20f0*/  @!UP0 UIMAD UR9, UR12, UR8, UR9 ;  /* 0x000000080c0982a4 */ /* 0x000fc4000f8e0209 */
[----:B------:R-:W-:Y:S02]  /*2100*/  UIADD3 UR13, UPT, UPT, -UR5, URZ, URZ ;  /* 0x000000ff050d7290 */ /* 0x000fe4000fffe1ff */
[----:B------:R-:W-:Y:S02]  /*2110*/  @!UP0 UIMAD UR4, UR44, UR11, UR5 ;  /* 0x0000000b2c0482a4 */ /* 0x000fe4000f8e0205 */
[----:B------:R-:W-:Y:S01]  /*2120*/  UIMAD UR8, UR20, UR13, UR30 ;  /* 0x0000000d140872a4 */ /* 0x000fe2000f8e021e */
[----:B------:R-:W-:Y:S01]  /*2130*/  @!UP0 UMOV UR5, UR9 ;  /* 0x0000000900058c82 */ /* 0x000fe20008000000 */
[----:B------:R-:W-:Y:S02]  /*2140*/  UIMAD UR29, UR4, UR18, UR29 ;  /* 0x00000012041d72a4 */ /* 0x000fe4000f8e021d */
[----:B------:R-:W-:-:S12]  /*2150*/  UIMAD UR30, UR5, UR20, UR8 ;  /* 0x00000014051e72a4 */ /* 0x000fd8000f8e0208 */
.L_x_30:
[----:B------:R-:W2:Y:S02]  /*2160*/  LDCU UR4, c[0x0][0xd30] ;  /* 0x0001a600ff0477ac */ /* 0x000ea40008000800 */
[----:B--2---:R-:W-:-:S09]  /*2170*/  UISETP.NE.AND UP0, UPT, UR4, 0x1, UPT ;  /* 0x000000010400788c */ /* 0x004fd2000bf05270 */
[----:B------:R-:W-:Y:S05]  /*2180*/  BRA.U UP0, `(.L_x_31) ;  /* 0x0000000100447547 */ /* 0x000fea000b800000 */
[----:B------:R-:W2:Y:S01]  /*2190*/  LDCU.128 UR12, c[0x0][0xd10] ;  /* 0x0001a200ff0c77ac */ /* 0x000ea20008000c00 */
[----:B------:R-:W1:Y:S01]  /*21a0*/  LDCU UR11, c[0x0][0xd0c] ;  /* 0x0001a180ff0b77ac */ /* 0x000e620008000800 */
[----:B------:R-:W3:Y:S01]  /*21b0*/  LDCU UR16, c[0x0][0xd20] ;  /* 0x0001a400ff1077ac */ /* 0x000ee20008000800 */
[----:B--2---:R-:W-:Y:S02]  /*21c0*/  UIMAD.WIDE.U32 UR8, UR30, UR12, URZ ;  /* 0x0000000c1e0872a5 */ /* 0x004fe4000f8e00ff */
[----:B------:R-:W-:Y:S02]  /*21d0*/  UIMAD.WIDE.U32 UR4, UR29, UR15, URZ ;  /* 0x0000000f1d0472a5 */ /* 0x000fe4000f8e00ff */
[----:B-1----:R-:W-:Y:S02]  /*21e0*/  UISETP.NE.AND UP2, UPT, UR11, 0x1, UPT ;  /* 0x000000010b00788c */ /* 0x002fe4000bf45270 */
[----:B------:R-:W-:Y:S01]  /*21f0*/  UISETP.NE.AND UP0, UPT, UR14, 0x1, UPT ;  /* 0x000000010e00788c */ /* 0x000fe2000bf05270 */
[----:B------:R-:W-:-:S02]  /*2200*/  UMOV UR8, UR9 ;  /* 0x0000000900087c82 */ /* 0x000fc40008000000 */
[----:B------:R-:W-:Y:S01]  /*2210*/  UMOV UR4, UR5 ;  /* 0x0000000500047c82 */ /* 0x000fe20008000000 */
[----:B------:R-:W-:Y:S02]  /*2220*/  USHF.R.U32.HI UR8, URZ, UR13, UR8 ;  /* 0x0000000dff087299 */ /* 0x000fe40008011608 */
[----:B---3--:R-:W-:Y:S02]  /*2230*/  USHF.R.U32.HI UR4, URZ, UR16, UR4 ;  /* 0x00000010ff047299 */ /* 0x008fe40008011604 */
[----:B------:R-:W-:Y:S02]  /*2240*/  USEL UR5, UR30, UR8, !UP2 ;  /* 0x000000081e057287 */ /* 0x000fe4000d000000 */
[----:B------:R-:W-:-:S04]  /*2250*/  USEL UR4, UR29, UR4, !UP0 ;  /* 0x000000041d047287 */ /* 0x000fc8000c000000 */
[----:B------:R-:W-:Y:S02]  /*2260*/  UIADD3 UR8, UPT, UPT, UR5, -UR4, URZ ;  /* 0x8000000405087290 */ /* 0x000fe4000fffe0ff */
[----:B------:R-:W-:Y:S02]  /*2270*/  UIADD3 UR4, UPT, UPT, -UR5, UR4, URZ ;  /* 0x0000000405047290 */ /* 0x000fe4000fffe1ff */
[----:B------:R-:W-:Y:S02]  /*2280*/  UIMAD UR29, UR8, UR14, UR29 ;  /* 0x0000000e081d72a4 */ /* 0x000fe4000f8e021d */
[----:B------:R-:W-:-:S12]  /*2290*/  UIMAD UR30, UR4, UR11, UR30 ;  /* 0x0000000b041e72a4 */ /* 0x000fd8000f8e021e */
.L_x_31:
[----:B------:R-:W-:Y:S01]  /*22a0*/  VIADD R11, R11, 0x1 ;  /* 0x000000010b0b7836 */ /* 0x000fe20000000000 */
[----:B------:R-:W-:Y:S01]  /*22b0*/  PLOP3.LUT P1, PT, PT, PT, PT, 0x80, 0x8 ;  /* 0x000000000008781c */ /* 0x000fe20003f2f070 */
[----:B------:R-:W-:Y:S02]  /*22c0*/  UIADD3 UR25, UPT, UPT, UR29, UR39, URZ ;  /* 0x000000271d197290 */ /* 0x000fe4000fffe0ff */
[----:B------:R-:W-:Y:S01]  /*22d0*/  UIADD3 UR11, UPT, UPT, UR30, UR43, URZ ;  /* 0x0000002b1e0b7290 */ /* 0x000fe2000fffe0ff */
[----:B------:R-:W-:-:S04]  /*22e0*/  ISETP.NE.AND P0, PT, R11, 0x2, PT ;  /* 0x000000020b00780c */ /* 0x000fc80003f05270 */
[----:B------:R-:W-:Y:S02]  /*22f0*/  SEL R3, RZ, 0x1, P0 ;  /* 0x00000001ff037807 */ /* 0x000fe40000000000 */
[----:B------:R-:W-:Y:S02]  /*2300*/  SEL R11, R11, RZ, P0 ;  /* 0x000000ff0b0b7207 */ /* 0x000fe40000000000 */
[----:B------:R-:W-:Y:S01]  /*2310*/  LOP3.LUT R10, R10, R3, RZ, 0x3c, !PT ;  /* 0x000000030a0a7212 */ /* 0x000fe200078e3cff */
[----:B------:R-:W-:Y:S06]  /*2320*/  BRA.U UP1, `(.L_x_32) ;  /* 0xfffffff5012c7547 */ /* 0x000fec000b83ffff */
[----:B------:R-:W-:Y:S01]  /*2330*/  UIADD3 UR8, UPT, UPT, UR6, 0x20, URZ ;  /* 0x0000002006087890 */ /* 0x000fe2000fffe0ff */
[----:B------:R-:W-:-:S03]  /*2340*/  SHF.L.U32 R3, R12, 0x1f, RZ ;  /* 0x0000001f0c037819 */ /* 0x000fc600000006ff */
[----:B------:R-:W-:-:S09]  /*2350*/  ULEA UR4, UR7, UR8, 0x3 ;  /* 0x0000000807047291 */ /* 0x000fd2000f8e18ff */
[----:B------:R-:W2:Y:S02]  /*2360*/  SYNCS.PHASECHK.TRANS64.TRYWAIT P0, [UR4], R3 ;  /* 0x00000003ff0075a7 */ /* 0x000ea40008001104 */
[----:B--2---:R-:W-:Y:S05]  /*2370*/  @!P0 BRA `(.L_x_33) ;  /* 0x000000cc00488947 */ /* 0x004fea0003800000 */
.L_x_180:
[----:B------:R-:W-:-:S04]  /*2380*/  UIADD3 UR4, UPT, UPT, UR7, 0x1, URZ ;  /* 0x0000000107047890 */ /* 0x000fc8000fffe0ff */
[----:B------:R-:W-:-:S04]  /*2390*/  UISETP.NE.AND UP0, UPT, UR4, 0x4, UPT ;  /* 0x000000040400788c */ /* 0x000fc8000bf05270 */
[----:B------:R-:W-:Y:S02]  /*23a0*/  USEL UR6, URZ, 0x1, UP0 ;  /* 0x00000001ff067887 */ /* 0x000fe40008000000 */
[----:B------:R-:W-:-:S04]  /*23b0*/  USEL UR4, UR4, URZ, UP0 ;  /* 0x000000ff04047287 */ /* 0x000fc80008000000 */
[----:B------:R-:W-:Y:S01]  /*23c0*/  ULEA UR5, UR4, UR8, 0x3 ;  /* 0x0000000804057291 */ /* 0x000fe2000f8e18ff */
[----:B------:R-:W-:-:S04]  /*23d0*/  LOP3.LUT R2, R12, UR6, RZ, 0x3c, !PT ;  /* 0x000000060c027c12 */ /* 0x000fc8000f8e3cff */
[----:B-1----:R-:W-:-:S04]  /*23e0*/  SHF.L.U32 R3, R2, 0x1f, RZ ;  /* 0x0000001f02037819 */ /* 0x002fc800000006ff */
[----:B------:R-:W1:Y:S02]  /*23f0*/  SYNCS.PHASECHK.TRANS64.TRYWAIT P0, [UR5], R3 ;  /* 0x00000003ff0075a7 */ /* 0x000e640008001105 */
[----:B-1----:R-:W-:Y:S05]  /*2400*/  @!P0 BRA `(.L_x_34) ;  /* 0x000000cc003c8947 */ /* 0x002fea0003800000 */
.L_x_182:
        /* <DEDUP_REMOVED lines=9> */
.L_x_184:
[----:B------:R-:W-:-:S04]  /*24a0*/  UIADD3 UR4, UPT, UPT, UR4, 0x1, URZ ;  /* 0x0000000104047890 */ /* 0x000fc8000fffe0ff */
[----:B------:R-:W-:-:S04]  /*24b0*/  UISETP.NE.AND UP0, UPT, UR4, 0x4, UPT ;  /* 0x000000040400788c */ /* 0x000fc8000bf05270 */
[----:B------:R-:W-:Y:S02]  /*24c0*/  USEL UR5, URZ, 0x1, UP0 ;  /* 0x00000001ff057887 */ /* 0x000fe40008000000 */
[----:B------:R-:W-:-:S04]  /*24d0*/  USEL UR4, UR4, URZ, UP0 ;  /* 0x000000ff04047287 */ /* 0x000fc80008000000 */
[----:B------:R-:W-:Y:S01]  /*24e0*/  ULEA UR4, UR4, UR8, 0x3 ;  /* 0x0000000804047291 */ /* 0x000fe2000f8e18ff */
[----:B-1----:R-:W-:-:S04]  /*24f0*/  LOP3.LUT R3, R2, UR5, RZ, 0x3c, !PT ;  /* 0x0000000502037c12 */ /* 0x002fc8000f8e3cff */
[----:B------:R-:W-:Y:S01]  /*2500*/  SHF.L.U32 R3, R3, 0x1f, RZ ;  /* 0x0000001f03037819 */ /* 0x000fe200000006ff */
[----:B------:R-:W-:-:S07]  /*2510*/  IMAD.U32 R0, RZ, RZ, UR4 ;  /* 0x00000004ff007e24 */ /* 0x000fce000f8e00ff */
.L_x_36:
[----:B-1----:R1:W2:Y:S02]  /*2520*/  SYNCS.PHASECHK.TRANS64.TRYWAIT P0, [R0+URZ], R3 ;  /* 0x00000003000075a7 */ /* 0x0022a400080011ff */
[----:B--2---:R-:W-:Y:S05]  /*2530*/  @!P0 NANOSLEEP.SYNCS 0x989680 ;  /* 0x009896800000895d */ /* 0x004fea0003900000 */
[----:B------:R-:W2:Y:S02]  /*2540*/  @!P0 SYNCS.PHASECHK.TRANS64 P0, [R0+URZ], R3 ;  /* 0x00000003000085a7 */ /* 0x000ea400080010ff */
[----:B--234-:R-:W-:Y:S05]  /*2550*/  @P0 EXIT ;  /* 0x000000000000094d */ /* 0x01cfea0003800000 */
[----:B------:R-:W-:Y:S05]  /*2560*/  BRA `(.L_x_36) ;  /* 0xfffffffc00ec7947 */ /* 0x000fea000383ffff */
.L_x_22:
[----:B------:R-:W-:-:S04]  /*2570*/  UISETP.NE.AND UP0, UPT, UR37, URZ, UPT ;  /* 0x000000ff2500728c */ /* 0x000fc8000bf05270 */
[----:B------:R-:W-:-:S09]  /*2580*/  UISETP.NE.OR UP0, UPT, UR20, 0x1, UP0 ;  /* 0x000000011400788c */ /* 0x000fd20008705670 */
[----:B------:R-:W-:Y:S05]  /*2590*/  BRA.U UP0, `(.L_x_37) ;  /* 0x0000000500487547 */ /* 0x000fea000b800000 */
[----:B------:R-:W-:Y:S01]  /*25a0*/  ISETP.GE.U32.AND P2, PT, R2, 0x2, PT ;  /* 0x000000020200780c */ /* 0x000fe20003f46070 */
[----:B------:R-:W-:Y:S01]  /*25b0*/  IMAD.MOV.U32 R12, RZ, RZ, 0x1 ;  /* 0x00000001ff0c7424 */ /* 0x000fe200078e00ff */
[----:B------:R-:W-:Y:S02]  /*25c0*/  CS2R R10, SRZ ;  /* 0x00000000000a7805 */ /* 0x000fe4000001ff00 */
[----:B------:R-:W-:Y:S01]  /*25d0*/  CS2R R8, SRZ ;  /* 0x0000000000087805 */ /* 0x000fe2000001ff00 */
[----:B------:R-:W-:Y:S01]  /*25e0*/  UMOV UR6, 0x400 ;  /* 0x0000040000067882 */ /* 0x000fe20000000000 */
[----:B------:R-:W-:Y:S01]  /*25f0*/  UMOV UR5, URZ ;  /* 0x000000ff00057c82 */ /* 0x000fe20008000000 */
[----:B------:R-:W-:-:S12]  /*2600*/  ULEA UR6, UR37, UR6, 0x18 ;  /* 0x0000000625067291 */ /* 0x000fd8000f8ec0ff */
.L_x_41:
[----:B------:R-:W-:Y:S02]  /*2610*/  LEA R0, R8, UR6, 0x3 ;  /* 0x0000000608007c11 */ /* 0x000fe4000f8e18ff */
[----:B------:R-:W-:-:S03]  /*2620*/  SHF.L.U32 R5, R9, 0x1f, RZ ;  /* 0x0000001f09057819 */ /* 0x000fc600000006ff */
[----:B------:R-:W-:Y:S01]  /*2630*/  VIADD R4, R0, 0xc0 ;  /* 0x000000c000047836 */ /* 0x000fe20000000000 */
[----:B------:R-:W1:Y:S02]  /*2640*/  SYNCS.PHASECHK.TRANS64.TRYWAIT P0, [R0+URZ+0xb0], R5 ;  /* 0x0000b005000075a7 */ /* 0x000e6400080011ff */
[----:B-1----:R-:W-:Y:S05]  /*2650*/  @!P0 BRA `(.L_x_38) ;  /* 0x000000c800d88947 */ /* 0x002fea0003800000 */
.L_x_185:
[----:B------:R-:W-:Y:S01]  /*2660*/  ULEA UR4, UR5, UR6, 0x3 ;  /* 0x0000000605047291 */ /* 0x000fe2000f8e18ff */
[----:B------:R-:W-:Y:S02]  /*2670*/  PRMT R4, RZ, 0x654, R4 ;  /* 0x00000654ff047816 */ /* 0x000fe40000000004 */
[----:B-1----:R-:W-:Y:S01]  /*2680*/  SHF.L.U32 R5, R12, 0x1f, RZ ;  /* 0x0000001f0c057819 */ /* 0x002fe200000006ff */
[----:B------:R-:W-:Y:S01]  /*2690*/  UIADD3 UR7, UPT, UPT, UR4, 0x80, URZ ;  /* 0x0000008004077890 */ /* 0x000fe2000fffe0ff */
[----:B------:R1:W-:Y:S05]  /*26a0*/  SYNCS.ARRIVE.TRANS64.RED.A1T0 RZ, [R4+URZ], RZ ;  /* 0x000000ff04ff79a7 */ /* 0x0003ea00081004ff */
[----:B------:R-:W-:Y:S01]  /*26b0*/  IMAD.U32 R7, RZ, RZ, UR7 ;  /* 0x00000007ff077e24 */ /* 0x000fe2000f8e00ff */
[----:B------:R-:W2:Y:S04]  /*26c0*/  SYNCS.PHASECHK.TRANS64.TRYWAIT P0, [UR4+0x90], R5 ;  /* 0x00009005ff0075a7 */ /* 0x000ea80008001104 */
[----:B------:R-:W-:Y:S01]  /*26d0*/  PRMT R6, R2, 0x654, R7 ;  /* 0x0000065402067816 */ /* 0x000fe20000000007 */
[----:B-1----:R-:W-:Y:S01]  /*26e0*/  @!P2 IMAD.MOV.U32 R4, RZ, RZ, 0x10 ;  /* 0x00000010ff04a424 */ /* 0x002fe200078e00ff */
[----:B--2---:R-:W-:Y:S06]  /*26f0*/  @!P0 BRA `(.L_x_39) ;  /* 0x000000c800c48947 */ /* 0x004fec0003800000 */
.L_x_187:
[----:B------:R-:W-:Y:S01]  /*2700*/  ULEA UR8, UR5, UR6, 0x4 ;  /* 0x0000000605087291 */ /* 0x000fe2000f8e20ff */
[----:B------:R-:W-:Y:S01]  /*2710*/  SEL R3, R6, R3, !P2 ;  /* 0x0000000306037207 */ /* 0x000fe20005000000 */
[----:B------:R-:W-:Y:S01]  /*2720*/  UIADD3 UR9, UPT, UPT, UR4, 0x80, URZ ;  /* 0x0000008004097890 */ /* 0x000fe2000fffe0ff */
[----:B-1----:R-:W-:Y:S01]  /*2730*/  LEA R0, R11, UR6, 0x3 ;  /* 0x000000060b007c11 */ /* 0x002fe2000f8e18ff */
[----:B------:R-:W-:Y:S01]  /*2740*/  UIADD3 UR8, UPT, UPT, UR8, 0xe0, URZ ;  /* 0x000000e008087890 */ /* 0x000fe2000fffe0ff */
[----:B------:R-:W-:Y:S01]  /*2750*/  SHF.L.U32 R5, R10, 0x1f, RZ ;  /* 0x0000001f0a057819 */ /* 0x000fe200000006ff */
[----:B------:R1:W-:Y:S01]  /*2760*/  @!P2 SYNCS.ARRIVE.TRANS64.RED RZ, [R3+URZ], R4 ;  /* 0x0000000403ffa9a7 */ /* 0x0003e200080004ff */
[----:B------:R-:W-:Y:S01]  /*2770*/  UIADD3 UR4, UPT, UPT, UR5, 0x1, URZ ;  /* 0x0000000105047890 */ /* 0x000fe2000fffe0ff */
[----:B------:R-:W-:-:S03]  /*2780*/  VIADD R8, R8, 0x1 ;  /* 0x0000000108087836 */ /* 0x000fc60000000000 */
[----:B------:R-:W-:Y:S02]  /*2790*/  UISETP.NE.AND UP0, UPT, UR4, 0x2, UPT ;  /* 0x000000020400788c */ /* 0x000fe4000bf05270 */
[----:B------:R-:W-:Y:S06]  /*27a0*/  UGETNEXTWORKID.BROADCAST [UR8], [UR9] ;  /* 0x00000000080073ca */ /* 0x000fec0008000100 */
[----:B------:R-:W-:Y:S01]  /*27b0*/  USEL UR7, URZ, 0x1, UP0 ;  /* 0x00000001ff077887 */ /* 0x000fe20008000000 */
[----:B------:R-:W-:Y:S01]  /*27c0*/  ISETP.NE.AND P0, PT, R8, 0x2, PT ;  /* 0x000000020800780c */ /* 0x000fe20003f05270 */
[----:B------:R-:W-:Y:S01]  /*27d0*/  USEL UR5, UR4, URZ, UP0 ;  /* 0x000000ff04057287 */ /* 0x000fe20008000000 */
[----:B------:R-:W2:Y:S03]  /*27e0*/  SYNCS.PHASECHK.TRANS64.TRYWAIT P1, [R0+URZ+0x80], R5 ;  /* 0x00008005000075a7 */ /* 0x000ea600080211ff */
[----:B------:R-:W-:Y:S01]  /*27f0*/  LOP3.LUT R12, R12, UR7, RZ, 0x3c, !PT ;  /* 0x000000070c0c7c12 */ /* 0x000fe2000f8e3cff */
[----:B-12---:R-:W-:Y:S07]  /*2800*/  @!P1 BRA `(.L_x_40) ;  /* 0x000000c800989947 */ /* 0x006fee0003800000 */
.L_x_188:
[C---:B------:R-:W-:Y:S01]  /*2810*/  LEA R4, R11.reuse, UR6, 0x4 ;  /* 0x000000060b047c11 */ /* 0x040fe2000f8e20ff */
[----:B-1----:R-:W-:Y:S01]  /*2820*/  VIADD R0, R0, 0x90 ;  /* 0x0000009000007836 */ /* 0x002fe20000000000 */
[----:B------:R-:W-:Y:S01]  /*2830*/  SEL R8, R8, RZ, P0 ;  /* 0x000000ff08087207 */ /* 0x000fe20000000000 */
[----:B------:R-:W-:-:S03]  /*2840*/  VIADD R11, R11, 0x1 ;  /* 0x000000010b0b7836 */ /* 0x000fc60000000000 */
[----:B------:R-:W1:Y:S01]  /*2850*/  LDS.128 R4, [R4+0xe0] ;  /* 0x0000e00004047984 */ /* 0x000e620000000c00 */
[----:B------:R-:W-:Y:S02]  /*2860*/  PRMT R0, RZ, 0x654, R0 ;  /* 0x00000654ff007816 */ /* 0x000fe40000000000 */
[C---:B------:R-:W-:Y:S01]  /*2870*/  ISETP.NE.AND P1, PT, R11.reuse, 0x2, PT ;  /* 0x000000020b00780c */ /* 0x040fe20003f25270 */
[----:B------:R-:W-:Y:S01]  /*2880*/  @!PT LDS RZ, [RZ] ;  /* 0x00000000fffff984 */ /* 0x000fe20000000800 */
[----:B------:R-:W-:Y:S01]  /*2890*/  @!PT LDS RZ, [RZ] ;  /* 0x00000000fffff984 */ /* 0x000fe20000000800 */
[----:B------:R-:W-:Y:S01]  /*28a0*/  @!PT LDS RZ, [RZ] ;  /* 0x00000000fffff984 */ /* 0x000fe20000000800 */
[----:B------:R-:W-:Y:S01]  /*28b0*/  @!PT LDS RZ, [RZ] ;  /* 0x00000000fffff984 */ /* 0x000fe20000000800 */
[----:B------:R2:W-:Y:S06]  /*28c0*/  MEMBAR.ALL.CTA ;  /* 0x0000000000007992 */ /* 0x0005ec0000008000 */
[----:B--2---:R-:W2:Y:S01]  /*28d0*/  FENCE.VIEW.ASYNC.S ;  /* 0x00000000000073c6 */ /* 0x004ea20000000000 */
[----:B------:R-:W-:Y:S01]  /*28e0*/  SEL R11, R11, RZ, P1 ;  /* 0x000000ff0b0b7207 */ /* 0x000fe20000800000 */
[----:B--2---:R2:W-:Y:S01]  /*28f0*/  SYNCS.ARRIVE.TRANS64.RED.A1T0 RZ, [R0+URZ], RZ ;  /* 0x000000ff00ff79a7 */ /* 0x0045e200081004ff */
[----:B-1----:R-:W-:-:S02]  /*2900*/  LOP3.LUT P3, RZ, R6, 0x1, RZ, 0xc0, !PT ;  /* 0x0000000106ff7812 */ /* 0x002fc4000786c0ff */
[----:B------:R-:W-:-:S04]  /*2910*/  SEL R5, RZ, 0x1, P1 ;  /* 0x00000001ff057807 */ /* 0x000fc80000800000 */
[----:B------:R-:W-:Y:S02]  /*2920*/  LOP3.LUT R10, R10, R5, RZ, 0x3c, !PT ;  /* 0x000000050a0a7212 */ /* 0x000fe400078e3cff */
[----:B--2---:R-:W-:-:S04]  /*2930*/  SEL R0, RZ, 0x1, P0 ;  /* 0x00000001ff007807 */ /* 0x004fc80000000000 */
[----:B------:R-:W-:Y:S01]  /*2940*/  LOP3.LUT R9, R9, R0, RZ, 0x3c, !PT ;  /* 0x0000000009097212 */ /* 0x000fe200078e3cff */
[----:B------:R-:W-:Y:S06]  /*2950*/  @P3 BRA `(.L_x_41) ;  /* 0xfffffffc002c3947 */ /* 0x000fec000383ffff */
[----:B------:R-:W-:Y:S01]  /*2960*/  ULEA UR4, UR5, UR6, 0x3 ;  /* 0x0000000605047291 */ /* 0x000fe2000f8e18ff */
[----:B------:R-:W-:-:S08]  /*2970*/  SHF.L.U32 R3, R12, 0x1f, RZ ;  /* 0x0000001f0c037819 */ /* 0x000fd000000006ff */
[----:B------:R-:W1:Y:S02]  /*2980*/  SYNCS.PHASECHK.TRANS64 P0, [UR4+0x90], R3 ;  /* 0x00009003ff0075a7 */ /* 0x000e640008001004 */
[----:B-1----:R-:W-:Y:S05]  /*2990*/  @P0 BRA `(.L_x_42) ;  /* 0x0000000000080947 */ /* 0x002fea0003800000 */
[----:B------:R-:W1:Y:S02]  /*29a0*/  SYNCS.PHASECHK.TRANS64.TRYWAIT P0, [UR4+0x90], R3 ;  /* 0x00009003ff0075a7 */ /* 0x000e640008001104 */
[----:B-1----:R-:W-:Y:S05]  /*29b0*/  @!P0 BRA `(.L_x_43) ;  /* 0x000000c800408947 */ /* 0x002fea0003800000 */
.L_x_42:
[----:B------:R-:W-:-:S04]  /*29c0*/  UIADD3 UR7, UPT, UPT, UR5, 0x1, URZ ;  /* 0x0000000105077890 */ /* 0x000fc8000fffe0ff */
[----:B------:R-:W-:-:S04]  /*29d0*/  UISETP.NE.AND UP0, UPT, UR7, 0x2, UPT ;  /* 0x000000020700788c */ /* 0x000fc8000bf05270 */
[----:B------:R-:W-:Y:S02]  /*29e0*/  USEL UR8, URZ, 0x1, UP0 ;  /* 0x00000001ff087887 */ /* 0x000fe40008000000 */
[----:B------:R-:W-:-:S04]  /*29f0*/  USEL UR7, UR7, URZ, UP0 ;  /* 0x000000ff07077287 */ /* 0x000fc80008000000 */
[----:B------:R-:W-:Y:S01]  /*2a00*/  ULEA UR7, UR7, UR6, 0x3 ;  /* 0x0000000607077291 */ /* 0x000fe2000f8e18ff */
[----:B-1----:R-:W-:-:S04]  /*2a10*/  LOP3.LUT R3, R12, UR8, RZ, 0x3c, !PT ;  /* 0x000000080c037c12 */ /* 0x002fc8000f8e3cff */
[----:B------:R-:W-:-:S04]  /*2a20*/  SHF.L.U32 R0, R3, 0x1f, RZ ;  /* 0x0000001f03007819 */ /* 0x000fc800000006ff */
[----:B------:R-:W1:Y:S02]  /*2a30*/  SYNCS.PHASECHK.TRANS64 P0, [UR7+0x90], R0 ;  /* 0x00009000ff0075a7 */ /* 0x000e640008001007 */
[----:B-1----:R-:W-:Y:S05]  /*2a40*/  @P0 EXIT ;  /* 0x000000000000094d */ /* 0x002fea0003800000 */
[----:B------:R-:W-:Y:S02]  /*2a50*/  SHF.L.U32 R3, R3, 0x1f, RZ ;  /* 0x0000001f03037819 */ /* 0x000fe400000006ff */
[----:B------:R-:W-:-:S07]  /*2a60*/  MOV R0, UR7 ;  /* 0x0000000700007c02 */ /* 0x000fce0008000f00 */
.L_x_44:
[----:B-1----:R1:W2:Y:S02]  /*2a70*/  SYNCS.PHASECHK.TRANS64.TRYWAIT P0, [R0+URZ+0x90], R3 ;  /* 0x00009003000075a7 */ /* 0x0022a400080011ff */
[----:B--2---:R-:W-:Y:S05]  /*2a80*/  @!P0 NANOSLEEP.SYNCS 0x989680 ;  /* 0x009896800000895d */ /* 0x004fea0003900000 */
[----:B------:R-:W2:Y:S02]  /*2a90*/  @!P0 SYNCS.PHASECHK.TRANS64 P0, [R0+URZ+0x90], R3 ;  /* 0x00009003000085a7 */ /* 0x000ea400080010ff */
[----:B--2---:R-:W-:Y:S05]  /*2aa0*/  @P0 EXIT ;  /* 0x000000000000094d */ /* 0x004fea0003800000 */
[----:B------:R-:W-:Y:S05]  /*2ab0*/  BRA `(.L_x_44) ;  /* 0xfffffffc00ec7947 */ /* 0x000fea000383ffff */
.L_x_37:
[----:B------:R-:W-:Y:S05]  /*2ac0*/  BRA.U UP5, `(.L_x_45) ;  /* 0x0000000d05147547 */ /* 0x000fea000b800000 */
[----:B------:R-:W-:Y:S01]  /*2ad0*/  UMOV UR4, 0x40 ;  /* 0x0000004000047882 */ /* 0x000fe20000000000 */
[----:B------:R-:W-:Y:S01]  /*2ae0*/  NOP ;  /* 0x0000000000007918 */ /* 0x000fe20000000000 */
[----:B------:R-:W-:Y:S01]  /*2af0*/  ULEA UR5, UR37, UR4, 0x18 ;  /* 0x0000000425057291 */ /* 0x000fe2000f8ec0ff */
[----:B------:R-:W-:Y:S02]  /*2b00*/  UMOV UR6, 0x400 ;  /* 0x0000040000067882 */ /* 0x000fe40000000000 */
[----:B------:R-:W-:-:S06]  /*2b10*/  ULEA UR6, UR37, UR6, 0x18 ;  /* 0x0000000625067291 */ /* 0x000fcc000f8ec0ff */
[----:B------:R-:W1:Y:S02]  /*2b20*/  LDS.U8 R0, [UR5+0x1c] ;  /* 0x00001c05ff007984 */ /* 0x000e640008000000 */
[----:B-1----:R-:W-:-:S13]  /*2b30*/  ISETP.NE.AND P0, PT, R0, RZ, PT ;  /* 0x000000ff0000720c */ /* 0x002fda0003f05270 */
[----:B------:R-:W-:Y:S05]  /*2b40*/  @P0 BRA `(.L_x_46) ;  /* 0x0000000000580947 */ /* 0x000fea0003800000 */
[----:B------:R-:W-:-:S13]  /*2b50*/  ELECT P0, URZ, PT ;  /* 0x0000000000ff782f */ /* 0x000fda0003800000 */
[----:B------:R-:W-:Y:S05]  /*2b60*/  @!P0 BRA `(.L_x_47) ;  /* 0x0000000000608947 */ /* 0x000fea0003800000 */
[----:B------:R-:W-:Y:S01]  /*2b70*/  UMOV UR4, 0x10 ;  /* 0x0000001000047882 */ /* 0x000fe20000000000 */
[----:B------:R-:W-:Y:S01]  /*2b80*/  HFMA2 R0, -RZ, RZ, 0, 5.9604644775390625e-08 ;  /* 0x00000001ff007431 */ /* 0x000fe200000001ff */
[----:B------:R-:W-:-:S03]  /*2b90*/  MOV R2, 0xffff ;  /* 0x0000ffff00027802 */ /* 0x000fc60000000f00 */
[----:B------:R-:W-:Y:S04]  /*2ba0*/  DEPBAR.LE SB1, 0x36 ;  /* 0x00009d800000791a */ /* 0x000fe80000000000 */
[----:B------:R-:W1:Y:S02]  /*2bb0*/  UTCATOMSWS.FIND_AND_SET.ALIGN UP0, UR4, UR4 ;  /* 0x00000004000475e3 */ /* 0x000e640008000800 */
[----:B-1----:R-:W-:Y:S01]  /*2bc0*/  MOV R5, UR4 ;  /* 0x0000000400057c02 */ /* 0x002fe20008000f00 */
[----:B------:R-:W-:Y:S06]  /*2bd0*/  BRA.U UP0, `(.L_x_48) ;  /* 0x0000000100187547 */ /* 0x000fec000b800000 */
.L_x_49:
[----:B------:R-:W-:Y:S05]  /*2be0*/  NANOSLEEP 0x64 ;  /* 0x000000640000795d */ /* 0x000fea0003800000 */
[----:B------:R-:W-:-:S05]  /*2bf0*/  UMOV UR4, 0x10 ;  /* 0x0000001000047882 */ /* 0x000fca0000000000 */
[----:B------:R-:W-:Y:S04]  /*2c00*/  DEPBAR.LE SB1, 0x36 ;  /* 0x00009d800000791a */ /* 0x000fe80000000000 */
[----:B------:R-:W1:Y:S02]  /*2c10*/  UTCATOMSWS.FIND_AND_SET.ALIGN UP0, UR4, UR4 ;  /* 0x00000004000475e3 */ /* 0x000e640008000800 */
[----:B-1----:R-:W-:Y:S01]  /*2c20*/  MOV R5, UR4 ;  /* 0x0000000400057c02 */ /* 0x002fe20008000f00 */
[----:B------:R-:W-:Y:S05]  /*2c30*/  BRA.U !UP0, `(.L_x_49) ;  /* 0xfffffffd08e87547 */ /* 0x000fea000b83ffff */
.L_x_48:
[-C--:B------:R-:W-:Y:S02]  /*2c40*/  SHF.L.U32 R2, R2, R5.reuse, RZ ;  /* 0x0000000502027219 */ /* 0x080fe400000006ff */
[----:B------:R-:W-:Y:S01]  /*2c50*/  SHF.L.U32 R0, R0, R5, RZ ;  /* 0x0000000500007219 */ /* 0x000fe200000006ff */
[----:B------:R-:W-:Y:S02]  /*2c60*/  IMAD.SHL.U32 R5, R5, 0x20, RZ ;  /* 0x0000002005057824 */ /* 0x000fe400078e00ff */
[----:B------:R1:W-:Y:S04]  /*2c70*/  ATOMS.OR RZ, [UR5+0x14], R2 ;  /* 0x00001402ffff798c */ /* 0x0003e8000b000005 */
[----:B------:R1:W-:Y:S04]  /*2c80*/  ATOMS.OR RZ, [UR5+0x18], R0 ;  /* 0x00001800ffff798c */ /* 0x0003e8000b000005 */
[----:B------:R1:W-:Y:S01]  /*2c90*/  STS [UR6+0x100], R5 ;  /* 0x00010005ff007988 */ /* 0x0003e20008000806 */
[----:B------:R-:W-:Y:S05]  /*2ca0*/  BRA `(.L_x_47) ;  /* 0x0000000000107947 */ /* 0x000fea0003800000 */
.L_x_46:
[----:B------:R-:W-:Y:S02]  /*2cb0*/  MOV R0, 0xffffffff ;  /* 0xffffffff00007802 */ /* 0x000fe40000000f00 */
[----:B------:R-:W-:-:S03]  /*2cc0*/  MOV R4, 0x2cf0 ;  /* 0x00002cf000047802 */ /* 0x000fc60000000f00 */
[----:B------:R1:W-:Y:S04]  /*2cd0*/  STS [UR6+0x100], R0 ;  /* 0x00010000ff007988 */ /* 0x0003e80008000806 */
[----:B-1---5:R-:W-:Y:S05]  /*2ce0*/  CALL.REL.NOINC `($__internal_1_$__cuda_sm10x_tcgen05_guardrail_trap_phase_invalid_during_alloc) ;  /* 0x000000cc00dc7944 */ /* 0x022fea0003c00000 */
.L_x_47:
[----:B------:R-:W-:Y:S05]  /*2cf0*/  WARPSYNC.ALL ;  /* 0x0000000000007948 */ /* 0x000fea0003800000 */
[----:B------:R-:W2:Y:S01]  /*2d00*/  S2UR UR13, SR_CgaCtaId ;  /* 0x00000000000d79c3 */ /* 0x000ea20000008800 */
[----:B------:R-:W-:Y:S01]  /*2d10*/  UMOV UR4, 0x400 ;  /* 0x0000040000047882 */ /* 0x000fe20000000000 */
[----:B------:R-:W-:-:S06]  /*2d20*/  NOP ;  /* 0x0000000000007918 */ /* 0x000fcc0000000000 */
[----:B------:R-:W-:Y:S06]  /*2d30*/  BAR.ARV 0x6, 0xa0 ;  /* 0x0182800000007b1d */ /* 0x000fec0000002000 */
[----:B------:R-:W3:Y:S01]  /*2d40*/  LDCU UR8, c[0x0][0x38c] ;  /* 0x00007180ff0877ac */ /* 0x000ee20008000800 */
[----:B------:R-:W-:Y:S01]  /*2d50*/  LOP3.LUT R3, R3, 0xffff, RZ, 0xc0, !PT ;  /* 0x0000ffff03037812 */ /* 0x000fe200078ec0ff */
[----:B------:R-:W-:Y:S01]  /*2d60*/  IMAD.MOV.U32 R9, RZ, RZ, RZ ;  /* 0x000000ffff097224 */ /* 0x000fe200078e00ff */
[----:B------:R-:W-:Y:S02]  /*2d70*/  UISETP.LT.AND UP0, UPT, UR32, 0x1, UPT ;  /* 0x000000012000788c */ /* 0x000fe4000bf01270 */
[----:B------:R-:W-:Y:S01]  /*2d80*/  R2UR UR26, R3 ;  /* 0x00000000031a72ca */ /* 0x000fe200000e0000 */
[----:B------:R-:W-:Y:S01]  /*2d90*/  IMAD.MOV.U32 R8, RZ, RZ, 0x1 ;  /* 0x00000001ff087424 */ /* 0x000fe200078e00ff */
[----:B-1----:R-:W-:Y:S01]  /*2da0*/  CS2R R2, SRZ ;  /* 0x0000000000027805 */ /* 0x002fe2000001ff00 */
[----:B------:R-:W-:Y:S01]  /*2db0*/  UMOV UR16, URZ ;  /* 0x000000ff00107c82 */ /* 0x000fe20008000000 */
[----:B------:R-:W-:Y:S01]  /*2dc0*/  UMOV UR25, 0x84004a4 ;  /* 0x084004a400197882 */ /* 0x000fe20000000000 */
[----:B--2---:R-:W-:-:S02]  /*2dd0*/  ULEA UR13, UR13, UR4, 0x18 ;  /* 0x000000040d0d7291 */ /* 0x004fc4000f8ec0ff */
[----:B------:R-:W-:Y:S02]  /*2de0*/  USEL UR4, UR32, 0x1, !UP0 ;  /* 0x0000000120047887 */ /* 0x000fe4000c000000 */
[----:B------:R-:W-:Y:S02]  /*2df0*/  UIADD3 UR6, UPT, UPT, UR13, 0xc400, URZ ;  /* 0x0000c4000d067890 */ /* 0x000fe4000fffe0ff */
[----:B------:R-:W-:Y:S02]  /*2e00*/  UIADD3 UR5, UPT, UPT, UR13, 0x14400, URZ ;  /* 0x000144000d057890 */ /* 0x000fe4000fffe0ff */
[----:B------:R-:W-:Y:S01]  /*2e10*/  UIADD3 UR7, UPT, UPT, UR13, 0x34400, URZ ;  /* 0x000344000d077890 */ /* 0x000fe2000fffe0ff */
[----:B------:R-:W1:Y:S01]  /*2e20*/  LDS R0, [UR13+0x100] ;  /* 0x0001000dff007984 */ /* 0x000e620008000800 */
[----:B------:R-:W-:Y:S02]  /*2e30*/  UIADD3 UR30, UPT, UPT, -UR4, URZ, URZ ;  /* 0x000000ff041e7290 */ /* 0x000fe4000fffe1ff */
[----:B------:R-:W-:-:S02]  /*2e40*/  USHF.R.U32.HI UR6, URZ, 0x4, UR6 ;  /* 0x00000004ff067899 */ /* 0x000fc40008011606 */
[----:B------:R-:W-:Y:S02]  /*2e50*/  USHF.R.U32.HI UR5, URZ, 0x4, UR5 ;  /* 0x00000004ff057899 */ /* 0x000fe40008011605 */
[----:B------:R-:W-:Y:S02]  /*2e60*/  USHF.R.U32.HI UR4, URZ, 0x4, UR7 ;  /* 0x00000004ff047899 */ /* 0x000fe40008011607 */
[----:B------:R-:W-:Y:S02]  /*2e70*/  ULOP3.LUT UR6, UR6, 0x3fff, URZ, 0xc0, !UPT ;  /* 0x00003fff06067892 */ /* 0x000fe4000f8ec0ff */
[----:B------:R-:W-:Y:S02]  /*2e80*/  ULOP3.LUT UR5, UR5, 0x3fff, URZ, 0xc0, !UPT ;  /* 0x00003fff05057892 */ /* 0x000fe4000f8ec0ff */
[----:B------:R-:W-:Y:S02]  /*2e90*/  ULOP3.LUT UR4, UR4, 0x3fff, URZ, 0xc0, !UPT ;  /* 0x00003fff04047892 */ /* 0x000fe4000f8ec0ff */
[----:B------:R-:W-:-:S02]  /*2ea0*/  UIADD3 UR31, UPT, UPT, UR13, 0xa0, URZ ;  /* 0x000000a00d1f7890 */ /* 0x000fc4000fffe0ff */
[----:B------:R-:W-:Y:S02]  /*2eb0*/  ULOP3.LUT UR27, UR6, 0x10000, URZ, 0xfc, !UPT ;  /* 0x00010000061b7892 */ /* 0x000fe4000f8efcff */
[----:B------:R-:W-:Y:S02]  /*2ec0*/  ULOP3.LUT UR28, UR5, 0x10000, URZ, 0xfc, !UPT ;  /* 0x00010000051c7892 */ /* 0x000fe4000f8efcff */
[----:B------:R-:W-:Y:S02]  /*2ed0*/  ULOP3.LUT UR29, UR4, 0x10000, URZ, 0xfc, !UPT ;  /* 0x00010000041d7892 */ /* 0x000fe4000f8efcff */
[----:B---3--:R-:W-:Y:S01]  /*2ee0*/  UISETP.GE.AND UP3, UPT, UR8, 0x1, UPT ;  /* 0x000000010800788c */ /* 0x008fe2000bf66270 */
[----:B------:R-:W-:Y:S01]  /*2ef0*/  UMOV UR23, 0x84004a4 ;  /* 0x084004a400177882 */ /* 0x000fe20000000000 */
[----:B-1----:R-:W-:-:S13]  /*2f00*/  R2UR UR21, R0 ;  /* 0x00000000001572ca */ /* 0x002fda00000e0000 */
[----:B------:R-:W-:Y:S02]  /*2f10*/  UIADD3 UR24, UPT, UPT, UR21, 0x1e0, URZ ;  /* 0x000001e015187890 */ /* 0x000fe4000fffe0ff */
[----:B------:R-:W-:-:S12]  /*2f20*/  UIADD3 UR22, UPT, UPT, UR21, 0x1e2, URZ ;  /* 0x000001e215167890 */ /* 0x000fd8000fffe0ff */
.L_x_57:
[----:B------:R-:W-:Y:S02]  /*2f30*/  LEA R0, R9, UR13, 0x3 ;  /* 0x0000000d09007c11 */ /* 0x000fe4000f8e18ff */
[----:B------:R-:W-:Y:S02]  /*2f40*/  SHF.L.U32 R5, R3, 0x1f, RZ ;  /* 0x0000001f03057819 */ /* 0x000fe400000006ff */
[----:B------:R-:W-:Y:S02]  /*2f50*/  LEA R6, R9, UR13, 0x4 ;  /* 0x0000000d09067c11 */ /* 0x000fe4000f8e20ff */
[----:B-1----:R-:W1:Y:S02]  /*2f60*/  SYNCS.PHASECHK.TRANS64.TRYWAIT P0, [R0+URZ+0x80], R5 ;  /* 0x00008005000075a7 */ /* 0x002e6400080011ff */
[----:B-123--:R-:W-:Y:S05]  /*2f70*/  @!P0 BRA `(.L_x_50) ;  /* 0x000000c000e88947 */ /* 0x00efea0003800000 */
.L_x_190:
[----:B-1----:R-:W1:Y:S01]  /*2f80*/  LDS.128 R4, [R6+0xe0] ;  /* 0x0000e00006047984 */ /* 0x002e620000000c00 */
[----:B------:R-:W-:Y:S02]  /*2f90*/  VIADD R0, R0, 0x90 ;  /* 0x0000009000007836 */ /* 0x000fe40000000000 */
[----:B------:R-:W-:Y:S01]  /*2fa0*/  VIADD R9, R9, 0x1 ;  /* 0x0000000109097836 */ /* 0x000fe20000000000 */
[----:B------:R-:W-:Y:S01]  /*2fb0*/  @!PT LDS RZ, [RZ] ;  /* 0x00000000fffff984 */ /* 0x000fe20000000800 */
[----:B------:R-:W-:Y:S01]  /*2fc0*/  @!PT LDS RZ, [RZ] ;  /* 0x00000000fffff984 */ /* 0x000fe20000000800 */
[----:B------:R-:W-:Y:S01]  /*2fd0*/  @!PT LDS RZ, [RZ] ;  /* 0x00000000fffff984 */ /* 0x000fe20000000800 */
[----:B------:R-:W-:Y:S01]  /*2fe0*/  @!PT LDS RZ, [RZ] ;  /* 0x00000000fffff984 */ /* 0x000fe20000000800 */
[----:B------:R2:W-:Y:S06]  /*2ff0*/  MEMBAR.ALL.CTA ;  /* 0x0000000000007992 */ /* 0x0005ec0000008000 */
[----:B--2---:R-:W2:Y:S01]  /*3000*/  FENCE.VIEW.ASYNC.S ;  /* 0x00000000000073c6 */ /* 0x004ea20000000000 */
[----:B------:R-:W-:-:S04]  /*3010*/  PRMT R0, RZ, 0x654, R0 ;  /* 0x00000654ff007816 */ /* 0x000fc80000000000 */
[----:B--2---:R2:W-:Y:S01]  /*3020*/  SYNCS.ARRIVE.TRANS64.RED.A1T0 RZ, [R0+URZ], RZ ;  /* 0x000000ff00ff79a7 */ /* 0x0045e200081004ff */
[----:B-1----:R-:W-:Y:S02]  /*3030*/  LOP3.LUT P1, RZ, R6, 0x1, RZ, 0xc0, !PT ;  /* 0x0000000106ff7812 */ /* 0x002fe4000782c0ff */
[----:B------:R-:W-:Y:S01]  /*3040*/  LOP3.LUT R4, R8, 0x1, RZ, 0x3c, !PT ;  /* 0x0000000108047812 */ /* 0x000fe200078e3cff */
[----:B--2---:R-:W-:Y:S10]  /*3050*/  BRA.U !UP3, `(.L_x_51) ;  /* 0x000000010bd87547 */ /* 0x004ff4000b800000 */
[----:B------:R-:W-:Y:S01]  /*3060*/  ULEA UR4, UR16, UR13, 0x3 ;  /* 0x0000000d10047291 */ /* 0x000fe2000f8e18ff */
[----:B------:R-:W-:Y:S01]  /*3070*/  SHF.L.U32 R0, R2, 0x1f, RZ ;  /* 0x0000001f02007819 */ /* 0x000fe200000006ff */
[----:B------:R-:W-:Y:S01]  /*3080*/  UMOV UR19, URZ ;  /* 0x000000ff00137c82 */ /* 0x000fe20008000000 */
[----:B------:R-:W-:Y:S01]  /*3090*/  R2UR UR20, R4 ;  /* 0x00000000041472ca */ /* 0x000fe200000e0000 */
[----:B------:R-:W-:Y:S01]  /*30a0*/  UMOV UR15, 0x1 ;  /* 0x00000001000f7882 */ /* 0x000fe20000000000 */
[----:B------:R-:W-:Y:S01]  /*30b0*/  UMOV UR18, UR30 ;  /* 0x0000001e00127c82 */ /* 0x000fe20008000000 */
[----:B------:R-:W-:Y:S01]  /*30c0*/  UMOV UR14, UR32 ;  /* 0x00000020000e7c82 */ /* 0x000fe20008000000 */
[----:B------:R-:W-:Y:S02]  /*30d0*/  UMOV UR12, UR16 ;  /* 0x00000010000c7c82 */ /* 0x000fe40008000000 */
[----:B------:R1:W2:Y:S07]  /*30e0*/  SYNCS.PHASECHK.TRANS64.TRYWAIT P2, [UR4], R0 ;  /* 0x00000000ff0075a7 */ /* 0x0002ae0008041104 */
[----:B------:R-:W-:-:S12]  /*30f0*/  UIMAD UR20, UR20, 0xe0, UR21 ;  /* 0x000000e0141478a4 */ /* 0x000fd8000f8e0215 */
.L_x_56:
[----:B------:R-:W-:Y:S02]  /*3100*/  UIADD3 UR18, UPT, UPT, UR18, 0x1, URZ ;  /* 0x0000000112127890 */ /* 0x000fe4000fffe0ff */
[----:B---3--:R-:W-:Y:S02]  /*3110*/  ULEA UR8, UR12, UR13, 0x3 ;  /* 0x0000000d0c087291 */ /* 0x008fe4000f8e18ff */
[----:B------:R-:W-:Y:S01]  /*3120*/  UISETP.NE.AND UP2, UPT, UR18, URZ, UPT ;  /* 0x000000ff1200728c */ /* 0x000fe2000bf45270 */
[----:B--2---:R-:W-:Y:S10]  /*3130*/  @P2 BRA `(.L_x_52) ;  /* 0x00000000000c2947 */ /* 0x004ff40003800000 */
[----:B------:R-:W-:Y:S04]  /*3140*/  SHF.L.U32 R5, R2, 0x1f, RZ ;  /* 0x0000001f02057819 */ /* 0x000fe800000006ff */
[----:B------:R-:W2:Y:S02]  /*3150*/  SYNCS.PHASECHK.TRANS64.TRYWAIT P0, [UR8], R5 ;  /* 0x00000005ff0075a7 */ /* 0x000ea40008001108 */
[----:B--2---:R-:W-:Y:S05]  /*3160*/  @!P0 BRA `(.L_x_53) ;  /* 0x000000c000808947 */ /* 0x004fea0003800000 */
.L_x_52:
[----:B------:R-:W-:Y:S01]  /*3170*/  UISETP.NE.AND UP0, UPT, UR14, 0x1, UPT ;  /* 0x000000010e00788c */ /* 0x000fe2000bf05270 */
[----:B------:R-:W-:Y:S01]  /*3180*/  PLOP3.LUT P2, PT, PT, PT, PT, 0x80, 0x8 ;  /* 0x000000000008781c */ /* 0x000fe20003f4f070 */
[----:B------:R-:W-:Y:S02]  /*3190*/  UIADD3 UR4, UPT, UPT, UR12, 0x1, URZ ;  /* 0x000000010c047890 */ /* 0x000fe4000fffe0ff */
[----:B------:R-:W-:Y:S02]  /*31a0*/  ULEA UR6, UR12, UR29, 0x7 ;  /* 0x0000001d0c067291 */ /* 0x000fe4000f8e38ff */
[----:B------:R-:W-:Y:S01]  /*31b0*/  UISETP.NE.AND UP1, UPT, UR4, 0x4, UPT ;  /* 0x000000040400788c */ /* 0x000fe2000bf25270 */
[----:B------:R-:W-:Y:S01]  /*31c0*/  PLOP3.LUT P0, PT, PT, PT, UP0, 0x80, 0x8 ;  /* 0x000000000008781c */ /* 0x000fe20003f0f008 */
[----:B------:R-:W-:Y:S02]  /*31d0*/  UMOV UR7, 0x4008 ;  /* 0x0000400800077882 */ /* 0x000fe40000000000 */
[----:B------:R-:W-:Y:S02]  /*31e0*/  USEL UR5, URZ, 0x1, UP1 ;  /* 0x00000001ff057887 */ /* 0x000fe40008800000 */
[----:B------:R-:W-:Y:S04]  /*31f0*/  USEL UR16, UR4, URZ, UP1 ;  /* 0x000000ff04107287 */ /* 0x000fe80008800000 */
[----:B------:R-:W-:Y:S01]  /*3200*/  @UP0 ULEA UR4, UR16, UR13, 0x3 ;  /* 0x0000000d10040291 */ /* 0x000fe2000f8e18ff */
[----:B------:R-:W-:Y:S01]  /*3210*/  LOP3.LUT R2, R2, UR5, RZ, 0x3c, !PT ;  /* 0x0000000502027c12 */ /* 0x000fe2000f8e3cff */
[----:B------:R-:W-:Y:S03]  /*3220*/  UISETP.NE.AND UP0, UPT, UR15, 0x1, UPT ;  /* 0x000000010f00788c */ /* 0x000fe6000bf05270 */
[----:B-1----:R-:W-:Y:S04]  /*3230*/  @P0 SHF.L.U32 R0, R2, 0x1f, RZ ;  /* 0x0000001f02000819 */ /* 0x002fe800000006ff */
[----:B------:R1:W2:Y:S01]  /*3240*/  @P0 SYNCS.PHASECHK.TRANS64.TRYWAIT P2, [UR4], R0 ;  /* 0x00000000ff0005a7 */ /* 0x0002a20008041104 */
[----:B------:R1:W-:Y:S01]  /*3250*/  UTCCP.T.S.128dp128bit tmem[UR21+0x1e0], gdesc[UR6] ;  /* 0x0001e006150079e7 */ /* 0x0003e20008180000 */
[----:B------:R-:W-:Y:S05]  /*3260*/  BRA.U UP0, `(.L_x_54) ;  /* 0x00000001000c7547 */ /* 0x000fea000b800000 */
[----:B------:R-:W-:Y:S04]  /*3270*/  SHF.L.U32 R5, R8, 0x1f, RZ ;  /* 0x0000001f08057819 */ /* 0x000fe800000006ff */
[----:B------:R-:W3:Y:S02]  /*3280*/  SYNCS.PHASECHK.TRANS64.TRYWAIT P0, [UR13+0xa8], R5 ;  /* 0x0000a805ff0075a7 */ /* 0x000ee4000800110d */
[----:B---3--:R-:W-:Y:S05]  /*3290*/  @!P0 BRA `(.L_x_55) ;  /* 0x000000c0004c8947 */ /* 0x008fea0003800000 */
.L_x_54:
[----:B-1----:R-:W-:Y:S02]  /*32a0*/  ULEA UR6, UR12, UR28, 0xb ;  /* 0x0000001c0c067291 */ /* 0x002fe4000f8e58ff */
[----:B------:R-:W-:Y:S02]  /*32b0*/  ULEA UR4, UR12, UR27, 0x9 ;  /* 0x0000001b0c047291 */ /* 0x000fe4000f8e48ff */
[----:B------:R-:W-:Y:S02]  /*32c0*/  UISETP.NE.U32.AND UP0, UPT, UR19, URZ, UPT ;  /* 0x000000ff1300728c */ /* 0x000fe4000bf05070 */
[----:B------:R-:W-:Y:S02]  /*32d0*/  UIADD3 UR17, UPT, UPT, UR8, 0x20, URZ ;  /* 0x0000002008117890 */ /* 0x000fe4000fffe0ff */
[----:B------:R-:W-:Y:S02]  /*32e0*/  UIADD3 UR10, UPT, UPT, UR6, 0x4, URZ ;  /* 0x00000004060a7890 */ /* 0x000fe4000fffe0ff */
[----:B------:R-:W-:Y:S02]  /*32f0*/  UIADD3 UR8, UPT, UPT, UR4, 0x2, URZ ;  /* 0x0000000204087890 */ /* 0x000fe4000fffe0ff */
[----:B------:R-:W-:Y:S02]  /*3300*/  UIADD3 UR15, UPT, UPT, UR15, 0x1, URZ ;  /* 0x000000010f0f7890 */ /* 0x000fe4000fffe0ff */
[----:B------:R-:W-:Y:S01]  /*3310*/  UIADD3 UR14, UPT, UPT, UR14, -0x1, URZ ;  /* 0xffffffff0e0e7890 */ /* 0x000fe2000fffe0ff */
[----:B------:R-:W-:Y:S01]  /*3320*/  UMOV UR7, 0x40004040 ;  /* 0x4000404000077882 */ /* 0x000fe20000000000 */
[----:B------:R-:W-:Y:S01]  /*3330*/  UMOV UR5, 0x80004020 ;  /* 0x8000402000057882 */ /* 0x000fe20000000000 */
[----:B------:R-:W-:Y:S01]  /*3340*/  UMOV UR11, 0x40004040 ;  /* 0x40004040000b7882 */ /* 0x000fe20000000000 */
[----:B------:R3:W-:Y:S01]  /*3350*/  UTCIMMA gdesc[UR4], gdesc[UR6], tmem[UR20], tmem[UR24], idesc[UR25], UP0 ;  /* 0x00ff1806040075ea */ /* 0x0007e20008000114 */
[----:B------:R-:W-:Y:S01]  /*3360*/  UMOV UR9, 0x80004020 ;  /* 0x8000402000097882 */ /* 0x000fe20000000000 */
[----:B------:R-:W-:Y:S01]  /*3370*/  UMOV UR19, 0x1 ;  /* 0x0000000100137882 */ /* 0x000fe20000000000 */
[----:B------:R3:W-:Y:S01]  /*3380*/  UTCIMMA gdesc[UR8], gdesc[UR10], tmem[UR20], tmem[UR22], idesc[UR23], UPT ;  /* 0x00ff160a080075ea */ /* 0x0007e2000b800114 */
[----:B------:R3:W-:Y:S01]  /*3390*/  UTCBAR.MULTICAST [UR17], URZ, UR26 ;  /* 0x000000ff110073e9 */ /* 0x0007e2000800081a */
[----:B------:R-:W-:Y:S01]  /*33a0*/  UMOV UR12, UR16 ;  /* 0x00000010000c7c82 */ /* 0x000fe20008000000 */
[----:B------:R-:W-:Y:S05]  /*33b0*/  BRA.U UP2, `(.L_x_56) ;  /* 0xfffffffd02507547 */ /* 0x000fea000b83ffff */
.L_x_51:
[C---:B------:R-:W-:Y:S01]  /*33c0*/  ISETP.NE.AND P0, PT, R9.reuse, 0x2, PT ;  /* 0x000000020900780c */ /* 0x040fe20003f05270 */
[----:B------:R1:W-:Y:S01]  /*33d0*/  UTCBAR [UR31], URZ ;  /* 0x000000ff1f0073e9 */ /* 0x0003e200080000ff */
[----:B------:R-:W-:Y:S02]  /*33e0*/  IMAD.MOV.U32 R8, RZ, RZ, R4 ;  /* 0x000000ffff087224 */ /* 0x000fe400078e0004 */
[----:B------:R-:W-:Y:S02]  /*33f0*/  SEL R0, RZ, 0x1, P0 ;  /* 0x00000001ff007807 */ /* 0x000fe40000000000 */
[----:B------:R-:W-:Y:S02]  /*3400*/  SEL R9, R9, RZ, P0 ;  /* 0x000000ff09097207 */ /* 0x000fe40000000000 */
[----:B------:R-:W-:Y:S01]  /*3410*/  LOP3.LUT R3, R3, R0, RZ, 0x3c, !PT ;  /* 0x0000000003037212 */ /* 0x000fe200078e3cff */
[----:B------:R-:W-:Y:S06]  /*3420*/  @P1 BRA `(.L_x_57) ;  /* 0xfffffff800c01947 */ /* 0x000fec000383ffff */
[----:B---3--:R-:W3:Y:S01]  /*3430*/  S2UR UR6, SR_CgaCtaId ;  /* 0x00000000000679c3 */ /* 0x008ee20000008800 */
[----:B------:R-:W-:Y:S01]  /*3440*/  ELECT P0, URZ, PT ;  /* 0x0000000000ff782f */ /* 0x000fe20003800000 */
[----:B------:R-:W-:Y:S01]  /*3450*/  IMAD.MOV.U32 R0, RZ, RZ, 0x1 ;  /* 0x00000001ff007424 */ /* 0x000fe200078e00ff */
[----:B------:R-:W-:Y:S01]  /*3460*/  UMOV UR4, 0x40 ;  /* 0x0000004000047882 */ /* 0x000fe20000000000 */
[----:B------:R-:W-:-:S04]  /*3470*/  SHF.L.U32 R3, RZ, 0x1f, RZ ;  /* 0x0000001fff037819 */ /* 0x000fc800000006ff */
[----:B------:R-:W-:Y:S01]  /*3480*/  UVIRTCOUNT.DEALLOC.SMPOOL 0x80 ;  /* 0x000000800000784c */ /* 0x000fe20000000000 */
[----:B---3--:R-:W-:-:S09]  /*3490*/  ULEA UR6, UR6, UR4, 0x18 ;  /* 0x0000000406067291 */ /* 0x008fd2000f8ec0ff */
[----:B------:R3:W-:Y:S01]  /*34a0*/  @P0 STS.U8 [UR6+0x1c], R0 ;  /* 0x00001c00ff000988 */ /* 0x0007e20008000006 */
[----:B------:R-:W4:Y:S02]  /*34b0*/  SYNCS.PHASECHK.TRANS64.TRYWAIT P0, [UR13+0xd0], R3 ;  /* 0x0000d003ff0075a7 */ /* 0x000f24000800110d */
[----:B---34-:R-:W-:Y:S05]  /*34c0*/  @!P0 BRA `(.L_x_58) ;  /* 0x000000bc00d88947 */ /* 0x018fea0003800000 */
.L_x_194:
[----:B------:R-:W-:Y:S01]  /*34d0*/  NOP ;  /* 0x0000000000007918 */ /* 0x000fe20000000000 */
[----:B---3--:R-:W3:Y:S01]  /*34e0*/  LDS R0, [UR6+0x14] ;  /* 0x00001406ff007984 */ /* 0x008ee20008000800 */
[----:B------:R-:W-:Y:S01]  /*34f0*/  ULOP3.LUT UR4, UR21, 0xffff, URZ, 0xc0, !UPT ;  /* 0x0000ffff15047892 */ /* 0x000fe2000f8ec0ff */
[----:B------:R-:W-:Y:S01]  /*3500*/  UMOV UR5, 0xffff ;  /* 0x0000ffff00057882 */ /* 0x000fe20000000000 */
[----:B------:R-:W-:Y:S02]  /*3510*/  UMOV UR7, 0x1 ;  /* 0x0000000100077882 */ /* 0x000fe40000000000 */
[----:B------:R-:W-:-:S04]  /*3520*/  USHF.R.U32.HI UR4, URZ, 0x5, UR4 ;  /* 0x00000005ff047899 */ /* 0x000fc80008011604 */
[----:B------:R-:W-:Y:S02]  /*3530*/  USHF.L.U32 UR5, UR5, UR4, URZ ;  /* 0x0000000405057299 */ /* 0x000fe400080006ff */
[----:B------:R-:W-:-:S04]  /*3540*/  USHF.L.U32 UR4, UR7, UR4, URZ ;  /* 0x0000000407047299 */ /* 0x000fc800080006ff */
[----:B---3--:R-:W-:-:S04]  /*3550*/  LOP3.LUT R0, R0, UR5, RZ, 0xc0, !PT ;  /* 0x0000000500007c12 */ /* 0x008fc8000f8ec0ff */
[----:B------:R-:W-:-:S13]  /*3560*/  ISETP.NE.AND P0, PT, R0, UR5, PT ;  /* 0x0000000500007c0c */ /* 0x000fda000bf05270 */
[----:B------:R-:W-:Y:S05]  /*3570*/  @P0 BRA `(.L_x_59) ;  /* 0x0000000000580947 */ /* 0x000fea0003800000 */
[----:B------:R-:W3:Y:S02]  /*3580*/  LDS R0, [UR6+0x18] ;  /* 0x00001806ff007984 */ /* 0x000ee40008000800 */
[----:B---3--:R-:W-:-:S04]  /*3590*/  LOP3.LUT R0, R0, UR4, RZ, 0xc0, !PT ;  /* 0x0000000400007c12 */ /* 0x008fc8000f8ec0ff */
[----:B------:R-:W-:-:S13]  /*35a0*/  ISETP.NE.AND P0, PT, R0, UR4, PT ;  /* 0x0000000400007c0c */ /* 0x000fda000bf05270 */
[----:B------:R-:W-:Y:S05]  /*35b0*/  @P0 BRA `(.L_x_60) ;  /* 0x00000000003c0947 */ /* 0x000fea0003800000 */
[----:B------:R-:W3:Y:S01]  /*35c0*/  S2R R2, SR_LANEID ;  /* 0x0000000000027919 */ /* 0x000ee20000000000 */
[----:B------:R-:W-:Y:S01]  /*35d0*/  ULOP3.LUT UR5, URZ, UR5, URZ, 0x33, !UPT ;  /* 0x00000005ff057292 */ /* 0x000fe2000f8e33ff */
[----:B------:R-:W-:Y:S01]  /*35e0*/  LOP3.LUT R4, RZ, UR4, RZ, 0x33, !PT ;  /* 0x00000004ff047c12 */ /* 0x000fe2000f8e33ff */
[----:B------:R-:W-:Y:S02]  /*35f0*/  VOTEU.ANY UR4, UPT, PT ;  /* 0x0000000000047886 */ /* 0x000fe400038e0100 */
[----:B------:R-:W-:Y:S01]  /*3600*/  UFLO.U32 UR4, UR4 ;  /* 0x00000004000472bd */ /* 0x000fe200080e0000 */
[----:B------:R-:W4:Y:S01]  /*3610*/  REDUX UR7, R4 ;  /* 0x00000000040773c4 */ /* 0x000f220000000000 */
[----:B------:R-:W-:-:S06]  /*3620*/  IMAD.U32 R0, RZ, RZ, UR5 ;  /* 0x00000005ff007e24 */ /* 0x000fcc000f8e00ff */
[----:B------:R1:W-:Y:S01]  /*3630*/  UTCATOMSWS.AND URZ, UR5 ;  /* 0x0000000500ff79e3 */ /* 0x0003e20008000000 */
[----:B------:R-:W2:Y:S01]  /*3640*/  REDUX UR8, R0 ;  /* 0x00000000000873c4 */ /* 0x000ea20000000000 */
[----:B---3--:R-:W-:Y:S01]  /*3650*/  ISETP.EQ.U32.AND P0, PT, R2, UR4, PT ;  /* 0x0000000402007c0c */ /* 0x008fe2000bf02070 */
[----:B----4-:R-:W-:Y:S01]  /*3660*/  IMAD.U32 R2, RZ, RZ, UR7 ;  /* 0x00000007ff027e24 */ /* 0x010fe2000f8e00ff */
[----:B--2---:R-:W-:-:S11]  /*3670*/  MOV R3, UR8 ;  /* 0x0000000800037c02 */ /* 0x004fd60008000f00 */
[----:B------:R1:W-:Y:S04]  /*3680*/  @P0 ATOMS.AND RZ, [UR6+0x14], R3 ;  /* 0x00001403ffff098c */ /* 0x0003e8000a800006 */
[----:B------:R1:W-:Y:S01]  /*3690*/  @P0 ATOMS.AND RZ, [UR6+0x18], R2 ;  /* 0x00001802ffff098c */ /* 0x0003e2000a800006 */
[----:B------:R-:W-:Y:S05]  /*36a0*/  BRA `(.L_x_61) ;  /* 0x0000000000147947 */ /* 0x000fea0003800000 */
.L_x_60:
[----:B------:R-:W-:Y:S02]  /*36b0*/  MOV R2, 0x36d0 ;  /* 0x000036d000027802 */ /* 0x000fe40000000f00 */
[----:B-12--5:R-:W-:Y:S05]  /*36c0*/  CALL.REL.NOINC `($__internal_0_$__cuda_sm10x_tcgen05_guardrail_trap_col_being_dealloced_not_returned_by_alloc) ;  /* 0x000000c400587944 */ /* 0x026fea0003c00000 */
[----:B------:R-:W-:Y:S05]  /*36d0*/  BRA `(.L_x_61) ;  /* 0x0000000000087947 */ /* 0x000fea0003800000 */
.L_x_59:
[----:B------:R-:W-:Y:S02]  /*36e0*/  MOV R2, 0x3700 ;  /* 0x0000370000027802 */ /* 0x000fe40000000f00 */
[----:B-12--5:R-:W-:Y:S05]  /*36f0*/  CALL.REL.NOINC `($__internal_2_$__cuda_sm10x_tcgen05_guardrail_trap_unallocated_columns_being_dealloced) ;  /* 0x000000c400647944 */ /* 0x026fea0003c00000 */
.L_x_61:
[----:B------:R-:W-:Y:S01]  /*3700*/  NOP ;  /* 0x0000000000007918 */ /* 0x000fe20000000000 */
[----:B-1----:R-:W-:Y:S05]  /*3710*/  EXIT ;  /* 0x000000000000794d */ /* 0x002fea0003800000 */
.L_x_45:
[----:B------:R-:W-:-:S09]  /*3720*/  UISETP.NE.OR UP0, UPT, UR20, 0x3, !UP1 ;  /* 0x000000031400788c */ /* 0x000fd2000cf05670 */
[----:B------:R-:W-:Y:S05]  /*3730*/  BRA.U UP0, `(.L_x_62) ;  /* 0x00000029004c7547 */ /* 0x000fea000b800000 */
[----:B------:R-:W1:Y:S01]  /*3740*/  LDCU.64 UR4, c[0x0][0xa88] ;  /* 0x00015100ff0477ac */ /* 0x000e620008000a00 */
[----:B------:R-:W2:Y:S01]  /*3750*/  LDC.64 R12, c[0x0][0x348] ;  /* 0x0000d200ff0c7b82 */ /* 0x000ea20000000a00 */
[----:B------:R-:W-:Y:S01]  /*3760*/  R2UR UR54, R73 ;  /* 0x00000000493672ca */ /* 0x000fe200000e0000 */
[----:B------:R-:W-:Y:S01]  /*3770*/  HFMA2 R9, -RZ, RZ, 0, 0 ;  /* 0x00000000ff097431 */ /* 0x000fe200000001ff */
[----:B------:R-:W3:Y:S01]  /*3780*/  LDCU UR45, c[0x0][0x370] ;  /* 0x00006e00ff2d77ac */ /* 0x000ee20008000800 */
[----:B------:R-:W-:Y:S01]  /*3790*/  R2UR UR52, R78 ;  /* 0x000000004e3472ca */ /* 0x000fe200000e0000 */
[----:B------:R-:W-:Y:S01]  /*37a0*/  IMAD.MOV.U32 R11, RZ, RZ, 0x1 ;  /* 0x00000001ff0b7424 */ /* 0x000fe200078e00ff */
[----:B------:R-:W3:Y:S01]  /*37b0*/  LDCU.128 UR48, c[0x0][0xd10] ;  /* 0x0001a200ff3077ac */ /* 0x000ee20008000c00 */
[----:B------:R-:W-:Y:S02]  /*37c0*/  IMAD.MOV.U32 R10, RZ, RZ, RZ ;  /* 0x000000ffff0a7224 */ /* 0x000fe400078e00ff */
[----:B------:R-:W-:Y:S01]  /*37d0*/  IMAD.MOV.U32 R3, RZ, RZ, 0x4000 ;  /* 0x00004000ff037424 */ /* 0x000fe200078e00ff */
[----:B------:R-:W4:Y:S01]  /*37e0*/  LDCU UR41, c[0x0][0x374] ;  /* 0x00006e80ff2977ac */ /* 0x000f220008000800 */
[----:B------:R-:W4:Y:S01]  /*37f0*/  LDCU.64 UR42, c[0x0][0xa90] ;  /* 0x00015200ff2a77ac */ /* 0x000f220008000a00 */
[----:B-1----:R-:W-:Y:S01]  /*3800*/  UISETP.NE.U32.AND UP0, UPT, UR4, URZ, UPT ;  /* 0x000000ff0400728c */ /* 0x002fe2000bf05070 */
[----:B------:R-:W1:Y:S01]  /*3810*/  LDCU UR15, c[0x0][0xd0c] ;  /* 0x0001a180ff0f77ac */ /* 0x000e620008000800 */
[----:B------:R-:W1:Y:S01]  /*3820*/  LDCU UR55, c[0x0][0xd20] ;  /* 0x0001a400ff3777ac */ /* 0x000e620008000800 */
[----:B------:R-:W1:Y:S01]  /*3830*/  LDCU UR4, c[0x0][0xd30] ;  /* 0x0001a600ff0477ac */ /* 0x000e620008000800 */
[----:B------:R-:W-:-:S02]  /*3840*/  UISETP.NE.AND.EX UP6, UPT, UR5, URZ, UPT, UP0 ;  /* 0x000000ff0500728c */ /* 0x000fc4000bfc5300 */
[----:B------:R-:W-:Y:S02]  /*3850*/  UISETP.NE.AND UP0, UPT, UR20, 0x2, UPT ;  /* 0x000000021400788c */ /* 0x000fe4000bf05270 */
[----:B---3--:R-:W-:Y:S02]  /*3860*/  UIMAD.WIDE.U32 UR8, UR45, UR48, URZ ;  /* 0x000000302d0872a5 */ /* 0x008fe4000f8e00ff */
[----:B----4-:R-:W-:Y:S02]  /*3870*/  UIMAD.WIDE.U32 UR6, UR41, UR51, URZ ;  /* 0x00000033290672a5 */ /* 0x010fe4000f8e00ff */
[----:B------:R-:W-:Y:S02]  /*3880*/  USEL UR53, URZ, 0x1, UP0 ;  /* 0x00000001ff357887 */ /* 0x000fe40008000000 */
[----:B------:R-:W-:Y:S01]  /*3890*/  UISETP.NE.U32.AND UP0, UPT, UR42, URZ, UPT ;  /* 0x000000ff2a00728c */ /* 0x000fe2000bf05070 */
[----:B------:R-:W-:Y:S01]  /*38a0*/  UMOV UR32, 0x400 ;  /* 0x0000040000207882 */ /* 0x000fe20000000000 */
[----:B------:R-:W-:Y:S01]  /*38b0*/  UMOV UR5, UR9 ;  /* 0x0000000900057c82 */ /* 0x000fe20008000000 */
[----:B------:R-:W-:Y:S01]  /*38c0*/  UMOV UR6, UR7 ;  /* 0x0000000700067c82 */ /* 0x000fe20008000000 */
[----:B------:R-:W-:-:S02]  /*38d0*/  UISETP.GE.AND UP4, UPT, UR44, 0x1, UPT ;  /* 0x000000012c00788c */ /* 0x000fc4000bf86270 */
[----:B------:R-:W-:Y:S02]  /*38e0*/  UISETP.NE.AND UP3, UPT, UR44, 0x1, UPT ;  /* 0x000000012c00788c */ /* 0x000fe4000bf65270 */
[----:B------:R-:W-:Y:S01]  /*38f0*/  UISETP.NE.AND.EX UP5, UPT, UR43, URZ, UPT, UP0 ;  /* 0x000000ff2b00728c */ /* 0x000fe2000bfa5300 */
[----:B------:R-:W-:Y:S01]  /*3900*/  UMOV UR29, URZ ;  /* 0x000000ff001d7c82 */ /* 0x000fe20008000000 */
[----:B------:R-:W-:Y:S01]  /*3910*/  UMOV UR35, URZ ;  /* 0x000000ff00237c82 */ /* 0x000fe20008000000 */
[----:B------:R-:W-:Y:S01]  /*3920*/  UPLOP3.LUT UP1, UPT, UPT, UPT, UPT, 0x40, 0x4 ;  /* 0x000000000004789c */ /* 0x000fe20003f2e870 */
[----:B------:R-:W3:Y:S01]  /*3930*/  LDCU.64 UR22, c[0x0][0xd28] ;  /* 0x0001a500ff1677ac */ /* 0x000ee20008000a00 */
[----:B------:R-:W-:Y:S02]  /*3940*/  ULEA UR32, UR37, UR32, 0x18 ;  /* 0x0000002025207291 */ /* 0x000fe4000f8ec0ff */
[----:B-1----:R-:W-:Y:S02]  /*3950*/  UISETP.NE.AND UP3, UPT, UR15, 0x1, UPT ;  /* 0x000000010f00788c */ /* 0x002fe4000bf65270 */
[----:B------:R-:W-:-:S02]  /*3960*/  USHF.R.U32.HI UR47, URZ, UR49, UR5 ;  /* 0x00000031ff2f7299 */ /* 0x000fc40008011605 */
[----:B------:R-:W-:Y:S02]  /*3970*/  USHF.R.U32.HI UR46, URZ, UR55, UR6 ;  /* 0x00000037ff2e7299 */ /* 0x000fe40008011606 */
[----:B------:R-:W-:Y:S02]  /*3980*/  UISETP.NE.AND UP0, UPT, UR50, 0x1, UPT ;  /* 0x000000013200788c */ /* 0x000fe4000bf05270 */
[----:B--2---:R-:W-:-:S11]  /*3990*/  UISETP.NE.AND UP4, UPT, UR4, 0x1, UPT ;  /* 0x000000010400788c */ /* 0x004fd6000bf85270 */
.L_x_77:
[C---:B------:R-:W-:Y:S02]  /*39a0*/  LEA R8, R10.reuse, UR32, 0x3 ;  /* 0x000000200a087c11 */ /* 0x040fe4000f8e18ff */
[----:B------:R-:W-:Y:S02]  /*39b0*/  SHF.L.U32 R5, R9, 0x1f, RZ ;  /* 0x0000001f09057819 */ /* 0x000fe400000006ff */
[----:B------:R-:W-:Y:S02]  /*39c0*/  LEA R6, R10, UR32, 0x4 ;  /* 0x000000200a067c11 */ /* 0x000fe4000f8e20ff */
[----:B------:R-:W1:Y:S02]  /*39d0*/  SYNCS.PHASECHK.TRANS64.TRYWAIT P0, [R8+URZ+0x80], R5 ;  /* 0x00008005080075a7 */ /* 0x000e6400080011ff */
[----:B-12---:R-:W-:Y:S05]  /*39e0*/  @!P0 BRA `(.L_x_63) ;  /* 0x000000b800a88947 */ /* 0x006fea0003800000 */
.L_x_195:
[----:B-1----:R-:W1:Y:S01]  /*39f0*/  LDS.128 R4, [R6+0xe0] ;  /* 0x0000e00006047984 */ /* 0x002e620000000c00 */
[----:B------:R-:W-:Y:S01]  /*3a00*/  UISETP.GE.AND UP0, UPT, UR44, 0x1, UPT ;  /* 0x000000012c00788c */ /* 0x000fe2000bf06270 */
[----:B------:R-:W-:Y:S01]  /*3a10*/  @!PT LDS RZ, [RZ] ;  /* 0x00000000fffff984 */ /* 0x000fe20000000800 */
[----:B------:R-:W-:Y:S01]  /*3a20*/  @!PT LDS RZ, [RZ] ;  /* 0x00000000fffff984 */ /* 0x000fe20000000800 */
[----:B------:R-:W-:Y:S01]  /*3a30*/  @!PT LDS RZ, [RZ] ;  /* 0x00000000fffff984 */ /* 0x000fe20000000800 */
[----:B------:R-:W-:Y:S01]  /*3a40*/  @!PT LDS RZ, [RZ] ;  /* 0x00000000fffff984 */ /* 0x000fe20000000800 */
[----:B------:R2:W-:Y:S06]  /*3a50*/  MEMBAR.ALL.CTA ;  /* 0x0000000000007992 */ /* 0x0005ec0000008000 */
[----:B--2---:R-:W2:Y:S01]  /*3a60*/  FENCE.VIEW.ASYNC.S ;  /* 0x00000000000073c6 */ /* 0x004ea20000000000 */
[----:B-1----:R-:W-:Y:S11]  /*3a70*/  LOP3.LUT P0, RZ, R6, 0x1, RZ, 0xc0, !PT ;  /* 0x0000000106ff7812 */ /* 0x002ff6000780c0ff */
[----:B------:R-:W-:Y:S02]  /*3a80*/  @!UPT UIADD3 URZ, UPT, UPT, URZ, URZ, URZ ;  /* 0x000000fffffff290 */ /* 0x000fe4000fffe0ff */
[----:B--2---:R-:W-:Y:S01]  /*3a90*/  VOTEU.ANY UP3, P0 ;  /* 0x0000000000ff7886 */ /* 0x004fe20000060100 */
[----:B------:R-:W-:Y:S11]  /*3aa0*/  PLOP3.LUT P0, PT, PT, PT, UP3, 0x80, 0x8 ;  /* 0x000000000008781c */ /* 0x000ff60003f0f038 */
[----:B------:R-:W-:Y:S02]  /*3ab0*/  @!UPT UIADD3 URZ, UPT, UPT, URZ, URZ, URZ ;  /* 0x000000fffffff290 */ /* 0x000fe4000fffe0ff */
[----:B------:R-:W-:Y:S02]  /*3ac0*/  @P0 SHF.R.U32.HI R0, RZ, 0x10, R5 ;  /* 0x00000010ff000819 */ /* 0x000fe40000011605 */
[----:B------:R-:W-:Y:S02]  /*3ad0*/  @P0 MOV R2, R4 ;  /* 0x0000000400020202 */ /* 0x000fe40000000f00 */
[----:B------:R-:W-:Y:S01]  /*3ae0*/  @P0 R2UR UR4, R0 ;  /* 0x00000000000402ca */ /* 0x000fe200000e0000 */
[----:B------:R-:W-:Y:S01]  /*3af0*/  VIADD R0, R8, 0x90 ;  /* 0x0000009008007836 */ /* 0x000fe20000000000 */
[----:B------:R-:W-:Y:S02]  /*3b00*/  @P0 LOP3.LUT R4, R5, 0xffff, RZ, 0xc0, !PT ;  /* 0x0000ffff05040812 */ /* 0x000fe400078ec0ff */
[----:B------:R-:W-:Y:S02]  /*3b10*/  @P0 R2UR UR6, R2 ;  /* 0x00000000020602ca */ /* 0x000fe400000e0000 */
[----:B------:R-:W-:Y:S02]  /*3b20*/  PRMT R0, RZ, 0x654, R0 ;  /* 0x00000654ff007816 */ /* 0x000fe40000000000 */
[----:B------:R-:W-:Y:S02]  /*3b30*/  @P0 R2UR UR5, R4 ;  /* 0x00000000040502ca */ /* 0x000fe400000e0000 */
[----:B------:R1:W-:Y:S03]  /*3b40*/  SYNCS.ARRIVE.TRANS64.RED.A1T0 RZ, [R0+URZ], RZ ;  /* 0x000000ff00ff79a7 */ /* 0x0003e600081004ff */
[----:B------:R-:W-:Y:S04]  /*3b50*/  @UP3 UMOV UR40, UR4 ;  /* 0x0000000400283c82 */ /* 0x000fe80008000000 */
[----:B------:R-:W-:Y:S04]  /*3b60*/  @UP3 UMOV UR14, UR6 ;  /* 0x00000006000e3c82 */ /* 0x000fe80008000000 */
[----:B------:R-:W-:Y:S01]  /*3b70*/  @UP3 UMOV UR13, UR5 ;  /* 0x00000005000d3c82 */ /* 0x000fe20008000000 */
[----:B------:R-:W-:Y:S05]  /*3b80*/  BRA.U !UP0, `(.L_x_64) ;  /* 0x0000000108c07547 */ /* 0x000fea000b800000 */
[----:B------:R-:W-:Y:S02]  /*3b90*/  UIMAD.WIDE.U32 UR8, UR13, UR51, URZ ;  /* 0x000000330d0872a5 */ /* 0x000fe4000f8e00ff */
[----:B------:R-:W-:Y:S02]  /*3ba0*/  UP2UR UR10, UPR, URZ, 0x4 ;  /* 0x00000004ff0a7883 */ /* 0x000fe40008000000 */
[----:B------:R-:W-:Y:S02]  /*3bb0*/  UISETP.NE.AND UP2, UPT, UR50, 0x1, UPT ;  /* 0x000000013200788c */ /* 0x000fe4000bf45270 */
[----:B------:R-:W-:Y:S02]  /*3bc0*/  UIMAD.WIDE.U32 UR16, UR14, UR48, URZ ;  /* 0x000000300e1072a5 */ /* 0x000fe4000f8e00ff */
[----:B------:R-:W-:Y:S02]  /*3bd0*/  USEL UR4, UR41, UR46, !UP2 ;  /* 0x0000002e29047287 */ /* 0x000fe4000d000000 */
[----:B------:R-:W-:Y:S02]  /*3be0*/  UISETP.NE.AND UP0, UPT, UR15, 0x1, UPT ;  /* 0x000000010f00788c */ /* 0x000fe4000bf05270 */
[----:B------:R-:W-:Y:S02]  /*3bf0*/  UP2UR UR24, UPR, URZ, 0x2 ;  /* 0x00000002ff187883 */ /* 0x000fe40008000000 */
[----:B------:R-:W-:Y:S02]  /*3c00*/  UISETP.NE.AND UP1, UPT, UR44, 0x1, UPT ;  /* 0x000000012c00788c */ /* 0x000fe4000bf25270 */
[----:B---3--:R-:W-:Y:S02]  /*3c10*/  UIMAD.WIDE.U32 UR18, UR4, UR22, URZ ;  /* 0x00000016041272a5 */ /* 0x008fe4000f8e00ff */
[----:B------:R-:W-:Y:S01]  /*3c20*/  USEL UR7, UR45, UR47, !UP0 ;  /* 0x0000002f2d077287 */ /* 0x000fe2000c000000 */
[----:B------:R-:W-:Y:S02]  /*3c30*/  UMOV UR5, UR9 ;  /* 0x0000000900057c82 */ /* 0x000fe40008000000 */
[----:B------:R-:W-:Y:S02]  /*3c40*/  USHF.R.U32.HI UR6, URZ, UR55, UR5 ;  /* 0x00000037ff067299 */ /* 0x000fe40008011605 */
[----:B------:R-:W-:Y:S02]  /*3c50*/  UIMAD.WIDE.U32 UR20, UR7, UR22, URZ ;  /* 0x00000016071472a5 */ /* 0x000fe4000f8e00ff */
[----:B------:R-:W-:Y:S02]  /*3c60*/  USEL UR6, UR13, UR6, !UP2 ;  /* 0x000000060d067287 */ /* 0x000fe4000d000000 */
[----:B------:R-:W-:Y:S01]  /*3c70*/  UISETP.NE.AND UP2, UPT, UR10, URZ, UPT ;  /* 0x000000ff0a00728c */ /* 0x000fe2000bf45270 */
[----:B------:R-:W-:Y:S01]  /*3c80*/  UMOV UR5, UR17 ;  /* 0x0000001100057c82 */ /* 0x000fe20008000000 */
[----:B------:R-:W-:Y:S02]  /*3c90*/  UIMAD.WIDE.U32 UR16, UR6, UR22, URZ ;  /* 0x00000016061072a5 */ /* 0x000fe4000f8e00ff */
[----:B------:R-:W-:Y:S03]  /*3ca0*/  USHF.R.U32.HI UR8, URZ, UR49, UR5 ;  /* 0x00000031ff087299 */ /* 0x000fe60008011605 */
[----:B------:R-:W-:Y:S02]  /*3cb0*/  UMOV UR5, UR19 ;  /* 0x0000001300057c82 */ /* 0x000fe40008000000 */
[----:B------:R-:W-:Y:S03]  /*3cc0*/  @UP1 USHF.R.U32.HI UR4, URZ, UR23, UR5 ;  /* 0x00000017ff041299 */ /* 0x000fe60008011605 */
[----:B------:R-:W-:Y:S01]  /*3cd0*/  UMOV UR5, UR21 ;  /* 0x0000001500057c82 */ /* 0x000fe20008000000 */
[----:B------:R-:W-:Y:S02]  /*3ce0*/  UIMAD UR4, UR44, UR4, URZ ;  /* 0x000000042c0472a4 */ /* 0x000fe4000f8e02ff */
[----:B------:R-:W-:Y:S02]  /*3cf0*/  @UP1 USHF.R.U32.HI UR7, URZ, UR23, UR5 ;  /* 0x00000017ff071299 */ /* 0x000fe40008011605 */
[----:B------:R-:W-:Y:S02]  /*3d00*/  USEL UR5, UR14, UR8, !UP0 ;  /* 0x000000080e057287 */ /* 0x000fe4000c000000 */
[----:B------:R-:W-:Y:S02]  /*3d10*/  UIMAD UR8, UR44, UR7, URZ ;  /* 0x000000072c0872a4 */ /* 0x000fe4000f8e02ff */
[----:B------:R-:W-:Y:S03]  /*3d20*/  UISETP.GE.AND UP0, UPT, UR6, UR4, UPT ;  /* 0x000000040600728c */ /* 0x000fe6000bf06270 */
[----:B------:R-:W-:Y:S01]  /*3d30*/  UMOV UR4, UR17 ;  /* 0x0000001100047c82 */ /* 0x000fe20008000000 */
[----:B------:R-:W-:Y:S02]  /*3d40*/  UISETP.GE.OR UP0, UPT, UR5, UR8, UP0 ;  /* 0x000000080500728c */ /* 0x000fe40008706670 */
[----:B------:R-:W-:Y:S02]  /*3d50*/  USHF.R.U32.HI UR4, URZ, UR23, UR4 ;  /* 0x00000017ff047299 */ /* 0x000fe40008011604 */
[----:B------:R-:W-:Y:S02]  /*3d60*/  UIMAD.WIDE.U32 UR8, UR5, UR22, URZ ;  /* 0x00000016050872a5 */ /* 0x000fe4000f8e00ff */
[----:B------:R-:W-:Y:S04]  /*3d70*/  USEL UR10, UR6, UR4, !UP1 ;  /* 0x00000004060a7287 */ /* 0x000fe8000c800000 */
[----:B------:R-:W-:Y:S01]  /*3d80*/  UIADD3 UR12, UPT, UPT, -UR10, URZ, URZ ;  /* 0x000000ff0a0c7290 */ /* 0x000fe2000fffe1ff */
[----:B------:R-:W-:Y:S02]  /*3d90*/  @!UP0 UMOV UR4, UR9 ;  /* 0x0000000900048c82 */ /* 0x000fe40008000000 */
[----:B------:R-:W-:Y:S02]  /*3da0*/  @!UP0 USHF.R.U32.HI UR4, URZ, UR23, UR4 ;  /* 0x00000017ff048299 */ /* 0x000fe40008011604 */
[----:B------:R-:W-:Y:S02]  /*3db0*/  UIMAD UR8, UR44, UR12, UR6 ;  /* 0x0000000c2c0872a4 */ /* 0x000fe4000f8e0206 */
[----:B------:R-:W-:Y:S02]  /*3dc0*/  @!UP0 USEL UR4, UR5, UR4, !UP1 ;  /* 0x0000000405048287 */ /* 0x000fe4000c800000 */
[----:B------:R-:W-:Y:S02]  /*3dd0*/  UISETP.NE.AND UP1, UPT, UR24, URZ, UPT ;  /* 0x000000ff1800728c */ /* 0x000fe4000bf25270 */
[----:B------:R-:W-:Y:S02]  /*3de0*/  @!UP0 UIMAD UR7, UR7, UR8, UR4 ;  /* 0x00000008070782a4 */ /* 0x000fe4000f8e0204 */
[----:B------:R-:W-:Y:S02]  /*3df0*/  @!UP0 UIADD3 UR9, UPT, UPT, UR10, -UR4, URZ ;  /* 0x800000040a098290 */ /* 0x000fe4000fffe0ff */
[----:B------:R-:W-:Y:S02]  /*3e00*/  UIADD3 UR8, UPT, UPT, -UR6, URZ, URZ ;  /* 0x000000ff06087290 */ /* 0x000fe4000fffe1ff */
[----:B------:R-:W-:Y:S02]  /*3e10*/  UIADD3 UR4, UPT, UPT, -UR5, URZ, URZ ;  /* 0x000000ff05047290 */ /* 0x000fe4000fffe1ff */
[----:B------:R-:W-:Y:S03]  /*3e20*/  @!UP0 UIMAD UR6, UR9, UR44, UR5 ;  /* 0x0000002c090682a4 */ /* 0x000fe6000f8e0205 */
[----:B------:R-:W-:Y:S01]  /*3e30*/  @!UP0 UMOV UR5, UR7 ;  /* 0x0000000700058c82 */ /* 0x000fe20008000000 */
[----:B------:R-:W-:Y:S02]  /*3e40*/  UIMAD UR7, UR15, UR4, UR14 ;  /* 0x000000040f0772a4 */ /* 0x000fe4000f8e020e */
[----:B------:R-:W-:Y:S02]  /*3e50*/  UIMAD UR4, UR50, UR8, UR13 ;  /* 0x00000008320472a4 */ /* 0x000fe4000f8e020d */
[----:B------:R-:W-:Y:S02]  /*3e60*/  UIMAD UR14, UR5, UR15, UR7 ;  /* 0x0000000f050e72a4 */ /* 0x000fe4000f8e0207 */
[----:B------:R-:W-:Y:S11]  /*3e70*/  UIMAD UR13, UR6, UR50, UR4 ;  /* 0x00000032060d72a4 */ /* 0x000ff6000f8e0204 */
[----:B------:R-:W-:Y:S01]  /*3e80*/  @!UPT UIADD3 URZ, UPT, UPT, URZ, URZ, URZ ;  /* 0x000000fffffff290 */ /* 0x000fe2000fffe0ff */
.L_x_64:
[----:B------:R-:W2:Y:S01]  /*3e90*/  @!UP4 LDCU.128 UR16, c[0x0][0xd10] ;  /* 0x0001a200ff10c7ac */ /* 0x000ea20008000c00 */
[----:B------:R-:W-:Y:S04]  /*3ea0*/  ISETP.NE.U32.AND P1, PT, RZ, UR42, PT ;  /* 0x0000002aff007c0c */ /* 0x000fe8000bf25070 */
[----:B------:R-:W-:Y:S01]  /*3eb0*/  ISETP.NE.AND.EX P1, PT, RZ, UR43, PT, P1 ;  /* 0x0000002bff007c0c */ /* 0x000fe2000bf25310 */
[----:B------:R-:W4:Y:S01]  /*3ec0*/  @!UP4 LDCU UR5, c[0x0][0xd0c] ;  /* 0x0001a180ff05c7ac */ /* 0x000f220008000800 */
[----:B------:R-:W-:Y:S02]  /*3ed0*/  USHF.L.U32 UR33, UR25, 0x8, URZ ;  /* 0x0000000819217899 */ /* 0x000fe400080006ff */
[----:B------:R-:W-:Y:S02]  /*3ee0*/  USHF.L.U32 UR26, UR11, 0x7, URZ ;  /* 0x000000070b1a7899 */ /* 0x000fe400080006ff */
[----:B--2---:R-:W-:Y:S07]  /*3ef0*/  UIMAD.WIDE.U32 UR6, UR14, UR16, URZ ;  /* 0x000000100e0672a5 */ /* 0x004fee000f8e00ff */
[----:B------:R-:W-:Y:S01]  /*3f00*/  @!UP4 UMOV UR4, UR7 ;  /* 0x000000070004cc82 */ /* 0x000fe20008000000 */
[----:B----4-:R-:W-:Y:S02]  /*3f10*/  @!UP4 UISETP.NE.AND UP0, UPT, UR5, 0x1, UPT ;  /* 0x000000010500c88c */ /* 0x010fe4000bf05270 */
[----:B------:R-:W-:Y:S02]  /*3f20*/  @!UP4 USHF.R.U32.HI UR4, URZ, UR17, UR4 ;  /* 0x00000011ff04c299 */ /* 0x000fe40008011604 */
[----:B------:R-:W-:Y:S02]  /*3f30*/  UIMAD.WIDE.U32 UR6, UR13, UR19, URZ ;  /* 0x000000130d0672a5 */ /* 0x000fe4000f8e00ff */
[----:B------:R-:W-:Y:S02]  /*3f40*/  @!UP4 USEL UR8, UR14, UR4, !UP0 ;  /* 0x000000040e08c287 */ /* 0x000fe4000c000000 */
[----:B------:R-:W-:Y:S03]  /*3f50*/  @!UP4 UISETP.NE.AND UP0, UPT, UR18, 0x1, UPT ;  /* 0x000000011200c88c */ /* 0x000fe6000bf05270 */
[----:B------:R-:W-:Y:S02]  /*3f60*/  @!UP4 UMOV UR6, UR7 ;  /* 0x000000070006cc82 */ /* 0x000fe40008000000 */
[----:B------:R-:W2:Y:S02]  /*3f70*/  @!UP4 LDCU UR4, c[0x0][0xd20] ;  /* 0x0001a400ff04c7ac */ /* 0x000ea40008000800 */
[----:B--2---:R-:W-:Y:S04]  /*3f80*/  @!UP4 USHF.R.U32.HI UR6, URZ, UR4, UR6 ;  /* 0x00000004ff06c299 */ /* 0x004fe80008011606 */
[----:B------:R-:W-:Y:S04]  /*3f90*/  @!UP4 USEL UR6, UR13, UR6, !UP0 ;  /* 0x000000060d06c287 */ /* 0x000fe8000c000000 */
[----:B------:R-:W-:Y:S02]  /*3fa0*/  @!UP4 UIADD3 UR4, UPT, UPT, -UR8, UR6, URZ ;  /* 0x000000060804c290 */ /* 0x000fe4000fffe1ff */
[----:B------:R-:W-:Y:S02]  /*3fb0*/  @!UP4 UIADD3 UR6, UPT, UPT, UR8, -UR6, URZ ;  /* 0x800000060806c290 */ /* 0x000fe4000fffe0ff */
[----:B------:R-:W-:Y:S02]  /*3fc0*/  @!UP4 UIMAD UR14, UR4, UR5, UR14 ;  /* 0x00000005040ec2a4 */ /* 0x000fe4000f8e020e */
[----:B------:R-:W-:Y:S01]  /*3fd0*/  @!UP4 UIMAD UR13, UR6, UR18, UR13 ;  /* 0x00000012060dc2a4 */ /* 0x000fe2000f8e020d */
[----:B------:R-:W-:Y:S11]  /*3fe0*/  BRA.U UP1, `(.L_x_65) ;  /* 0x0000000101107547 */ /* 0x000ff6000b800000 */
[----:B-1----:R-:W-:Y:S04]  /*3ff0*/  MOV R0, UR53 ;  /* 0x0000003500007c02 */ /* 0x002fe80008000f00 */
[----:B------:R-:W-:Y:S04]  /*4000*/  SHF.L.U32 R5, R0, 0x1f, RZ ;  /* 0x0000001f00057819 */ /* 0x000fe800000006ff */
[----:B------:R-:W1:Y:S02]  /*4010*/  SYNCS.PHASECHK.TRANS64.TRYWAIT P0, [UR32+0x78], R5 ;  /* 0x00007805ff0075a7 */ /* 0x000e640008001120 */
[----:B-1----:R-:W-:Y:S05]  /*4020*/  @!P0 BRA `(.L_x_66) ;  /* 0x000000b4002c8947 */ /* 0x002fea0003800000 */
.L_x_65:
[----:B------:R-:W-:Y:S05]  /*4030*/  BRA.U !UP5, `(.L_x_67) ;  /* 0x000000010d387547 */ /* 0x000fea000b800000 */
[----:B------:R-:W-:Y:S01]  /*4040*/  UPLOP3.LUT UP2, UPT, UPT, UPT, UP6, 0x80, 0x8 ;  /* 0x000000000008789c */ /* 0x000fe20003f4f060 */
[----:B-1----:R-:W-:Y:S01]  /*4050*/  HFMA2 R0, -RZ, RZ, 0, 5.9604644775390625e-08 ;  /* 0x00000001ff007431 */ /* 0x002fe200000001ff */
[----:B------:R-:W1:Y:S01]  /*4060*/  LDCU.64 UR8, c[0x0][0x358] ;  /* 0x00006b00ff0877ac */ /* 0x000e620008000a00 */
[----:B------:R-:W-:Y:S03]  /*4070*/  IMAD.MOV.U32 R79, RZ, RZ, 0x1 ;  /* 0x00000001ff4f7424 */ /* 0x000fe600078e00ff */
[----:B------:R-:W-:Y:S05]  /*4080*/  PLOP3.LUT P0, PT, PT, PT, UP2, 0x80, 0x8 ;  /* 0x000000000008781c */ /* 0x000fea0003f0f028 */
[----:B------:R-:W2:Y:S01]  /*4090*/  @UP2 LDCU.64 UR4, c[0x0][0xa88] ;  /* 0x00015100ff0427ac */ /* 0x000ea20008000a00 */
[----:B------:R-:W-:Y:S07]  /*40a0*/  @UP2 UIMAD UR6, UR36, UR42, URZ ;  /* 0x0000002a240622a4 */ /* 0x000fee000f8e02ff */
[----:B------:R-:W-:Y:S01]  /*40b0*/  @!P0 PRMT R79, R0, 0x7610, R79 ;  /* 0x00007610004f8816 */ /* 0x000fe2000000004f */
[----:B--2---:R-:W-:Y:S06]  /*40c0*/  @UP2 UIMAD.WIDE UR4, UR6, 0x4, UR4 ;  /* 0x00000004060428a5 */ /* 0x004fec000f8e0204 */
[----:B------:R-:W-:Y:S01]  /*40d0*/  IMAD.U32 R4, RZ, RZ, UR4 ;  /* 0x00000004ff047e24 */ /* 0x000fe2000f8e00ff */
[----:B------:R-:W-:Y:S04]  /*40e0*/  MOV R5, UR5 ;  /* 0x0000000500057c02 */ /* 0x000fe80008000f00 */
[----:B------:R-:W2:Y:S01]  /*40f0*/  @!UP2 LDCU UR4, c[0x0][0xa80] ;  /* 0x00015000ff04a7ac */ /* 0x000ea20008000800 */
[----:B-1---5:R4:W5:Y:S02]  /*4100*/  @P0 LDG.E R40, desc[UR8][R4.64] ;  /* 0x0000000804280981 */ /* 0x022964000c1e1900 */
[----:B--2-4-:R-:W-:Y:S07]  /*4110*/  @!P0 IMAD.U32 R40, RZ, RZ, UR4 ;  /* 0x00000004ff288e24 */ /* 0x014fee000f8e00ff */
.L_x_67:
[----:B-----5:R-:W-:Y:S01]  /*4120*/  @!P1 ISETP.EQ.AND P0, PT, R40, RZ, PT ;  /* 0x000000ff2800920c */ /* 0x020fe20003f02270 */
[----:B------:R-:W-:Y:S01]  /*4130*/  @!UPT UIADD3 URZ, UPT, UPT, URZ, URZ, URZ ;  /* 0x000000fffffff290 */ /* 0x000fe2000fffe0ff */
[----:B------:R-:W-:Y:S11]  /*4140*/  @!P1 BRA `(.L_x_68) ;  /* 0x0000000000149947 */ /* 0x000ff60003800000 */
[----:B------:R-:W-:Y:S02]  /*4150*/  LOP3.LUT P1, RZ, R79, 0xff, RZ, 0xc0, !PT ;  /* 0x000000ff4fff7812 */ /* 0x000fe4000782c0ff */
[----:B------:R-:W-:Y:S04]  /*4160*/  PLOP3.LUT P0, PT, PT, PT, UP2, 0x80, 0x8 ;  /* 0x000000000008781c */ /* 0x000fe80003f0f028 */
[----:B------:R-:W-:Y:S07]  /*4170*/  PLOP3.LUT P0, PT, P0, PT, PT, 0x8, 0x80 ;  /* 0x000000000080781c */ /* 0x000fee000070e170 */
[----:B------:R-:W-:Y:S11]  /*4180*/  @P1 ISETP.EQ.AND P0, PT, R40, RZ, PT ;  /* 0x000000ff2800120c */ /* 0x000ff60003f02270 */
[----:B------:R-:W-:Y:S02]  /*4190*/  @!UPT UIADD3 URZ, UPT, UPT, URZ, URZ, URZ ;  /* 0x000000fffffff290 */ /* 0x000fe4000fffe0ff */
.L_x_68:
[----:B------:R-:W-:Y:S01]  /*41a0*/  ULEA UR16, UR29, UR32, 0x3 ;  /* 0x000000201d107291 */ /* 0x000fe2000f8e18ff */
[----:B-1----:R-:W-:Y:S02]  /*41b0*/  SHF.L.U32 R5, R11, 0x1f, RZ ;  /* 0x0000001f0b057819 */ /* 0x002fe400000006ff */
[----:B------:R-:W-:Y:S01]  /*41c0*/  ELECT P1, URZ, PT ;  /* 0x0000000000ff782f */ /* 0x000fe20003820000 */
[----:B------:R-:W-:Y:S03]  /*41d0*/  ULOP3.LUT UR34, UR35, 0x1, URZ, 0xc0, !UPT ;  /* 0x0000000123227892 */ /* 0x000fe6000f8ec0ff */
[----:B------:R-:W-:Y:S02]  /*41e0*/  PLOP3.LUT P1, PT, P0, P1, PT, 0xf2, 0x2f ;  /* 0x00000000002f781c */ /* 0x000fe40000723e72 */
[----:B------:R-:W1:Y:S11]  /*41f0*/  SYNCS.PHASECHK.TRANS64.TRYWAIT P2, [UR16+0x58], R5 ;  /* 0x00005805ff0075a7 */ /* 0x000e760008041110 */
[----:B------:R-:W-:Y:S05]  /*4200*/  @!P1 IADD3 R4, P0, PT, R12, 0x780, RZ ;  /* 0x000007800c049810 */ /* 0x000fea0007f1e0ff */
[----:B------:R-:W-:Y:S01]  /*4210*/  @!P1 IMAD.X R2, RZ, RZ, R13, P0 ;  /* 0x000000ffff029224 */ /* 0x000fe200000e060d */
[----:B-1----:R-:W-:Y:S07]  /*4220*/  @!P2 BRA `(.L_x_69) ;  /* 0x000000b000c4a947 */ /* 0x002fee0003800000 */
.L_x_198:
[----:B------:R-:W-:Y:S01]  /*4230*/  UIADD3 UR25, UPT, UPT, UR16, 0x40, URZ ;  /* 0x0000004010197890 */ /* 0x000fe2000fffe0ff */
[----:B------:R-:W-:Y:S01]  /*4240*/  @!P1 R2UR UR5, R4 ;  /* 0x00000000040592ca */ /* 0x000fe200000e0000 */
[----:B------:R-:W-:Y:S01]  /*4250*/  UMOV UR8, 0x0 ;  /* 0x0000000000087882 */ /* 0x000fe20000000000 */
[----:B------:R-:W-:Y:S01]  /*4260*/  @!P1 R2UR UR4, R2 ;  /* 0x00000000020492ca */ /* 0x000fe200000e0000 */
[----:B------:R-:W-:Y:S01]  /*4270*/  UMOV UR18, 0x0 ;  /* 0x0000000000127882 */ /* 0x000fe20000000000 */
[----:B------:R-:W-:Y:S01]  /*4280*/  ISETP.NE.AND P0, PT, RZ, UR34, !P1 ;  /* 0x00000022ff007c0c */ /* 0x000fe2000cf05270 */
[----:B------:R-:W-:Y:S01]  /*4290*/  VOTEU.ALL UP1, P1 ;  /* 0x0000000000ff7886 */ /* 0x000fe20000820000 */
[----:B------:R-:W-:Y:S01]  /*42a0*/  UMOV UR9, 0x10000000 ;  /* 0x1000000000097882 */ /* 0x000fe20000000000 */
[----:B------:R-:W-:Y:S01]  /*42b0*/  UMOV UR28, UR36 ;  /* 0x00000024001c7c82 */ /* 0x000fe20008000000 */
[----:B------:R-:W-:Y:S01]  /*42c0*/  VOTEU.ALL UP0, P1 ;  /* 0x0000000000ff7886 */ /* 0x000fe20000800000 */
[----:B------:R-:W-:Y:S01]  /*42d0*/  UMOV UR19, 0x10000000 ;  /* 0x1000000000137882 */ /* 0x000fe20000000000 */
[----:B------:R-:W-:Y:S03]  /*42e0*/  UMOV UR12, UR36 ;  /* 0x00000024000c7c82 */ /* 0x000fe60008000000 */
[----:B------:R-:W-:Y:S01]  /*42f0*/  @!UP0 UIADD3 UR6, UPT, UPT, UR33, 0xe0, URZ ;  /* 0x000000e021068890 */ /* 0x000fe2000fffe0ff */
[----:B------:R-:W-:Y:S01]  /*4300*/  IMAD.U32 R4, RZ, RZ, UR5 ;  /* 0x00000005ff047e24 */ /* 0x000fe2000f8e00ff */
[----:B------:R-:W-:Y:S01]  /*4310*/  @!UP0 UIADD3 UR10, UPT, UPT, UR26, 0x20, URZ ;  /* 0x000000201a0a8890 */ /* 0x000fe2000fffe0ff */
[----:B-1----:R-:W-:Y:S01]  /*4320*/  IMAD.U32 R5, RZ, RZ, UR4 ;  /* 0x00000004ff057e24 */ /* 0x002fe2000f8e00ff */
[----:B------:R-:W-:Y:S02]  /*4330*/  @!UP0 ULEA UR4, UR29, UR32, 0xe ;  /* 0x000000201d048291 */ /* 0x000fe4000f8e70ff */
[----:B------:R-:W-:Y:S01]  /*4340*/  @!P1 IMAD.U32 R0, RZ, RZ, UR6 ;  /* 0x00000006ff009e24 */ /* 0x000fe2000f8e00ff */
[----:B------:R-:W-:Y:S01]  /*4350*/  @!P1 R2UR UR6, R4 ;  /* 0x00000000040692ca */ /* 0x000fe200000e0000 */
[----:B------:R-:W-:Y:S01]  /*4360*/  @P0 IMAD R0, RZ, RZ, UR33 ;  /* 0x00000021ff000e24 */ /* 0x000fe2000f8e02ff */
[----:B------:R-:W-:Y:S01]  /*4370*/  @!P1 R2UR UR7, R5 ;  /* 0x00000000050792ca */ /* 0x000fe200000e0000 */
[----:B------:R-:W-:Y:S01]  /*4380*/  @!UP0 UIADD3 UR24, UPT, UPT, UR4, 0x200, URZ ;  /* 0x0000020004188890 */ /* 0x000fe2000fffe0ff */
[----:B------:R-:W-:Y:S01]  /*4390*/  PLOP3.LUT P0, PT, P1, PT, PT, 0x8, 0x80 ;  /* 0x000000000080781c */ /* 0x000fe20000f0e170 */
[----:B------:R-:W-:Y:S11]  /*43a0*/  UMOV UR5, 0x10000000 ;  /* 0x1000000000057882 */ /* 0x000ff60000000000 */
[----:B------:R-:W-:Y:S01]  /*43b0*/  @!UPT UIADD3 URZ, UPT, UPT, URZ, URZ, URZ ;  /* 0x000000fffffff290 */ /* 0x000fe2000fffe0ff */
[C---:B------:R-:W-:Y:S02]  /*43c0*/  @P0 R2UR.BROADCAST UR27, R0.reuse ;  /* 0x00000000001b02ca */ /* 0x040fe400008e0000 */
[----:B------:R-:W-:Y:S11]  /*43d0*/  PLOP3.LUT P0, PT, P1, PT, PT, 0x8, 0x80 ;  /* 0x000000000080781c */ /* 0x000ff60000f0e170 */
[----:B------:R-:W-:Y:S02]  /*43e0*/  @!UPT UIADD3 URZ, UPT, UPT, URZ, URZ, URZ ;  /* 0x000000fffffff290 */ /* 0x000fe4000fffe0ff */
[C---:B------:R-:W-:Y:S02]  /*43f0*/  @P0 R2UR.BROADCAST UR11, R0.reuse ;  /* 0x00000000000b02ca */ /* 0x040fe400008e0000 */
[----:B------:R-:W-:Y:S01]  /*4400*/  PLOP3.LUT P0, PT, P1, PT, PT, 0x8, 0x80 ;  /* 0x000000000080781c */ /* 0x000fe20000f0e170 */
[----:B------:R1:W-:Y:S01]  /*4410*/  @!UP1 UTMALDG.3D [UR24], [UR6], desc[UR8] ;  /* 0x00000818060095b4 */ /* 0x0003e20008011000 */
[----:B------:R-:W-:Y:S01]  /*4420*/  VOTEU.ALL UP1, P1 ;  /* 0x0000000000ff7886 */ /* 0x000fe20000820000 */
[----:B-1----:R-:W-:Y:S01]  /*4430*/  @!UP0 UIADD3 UR8, UPT, UPT, UR4, 0x1200, URZ ;  /* 0x0000120004088890 */ /* 0x002fe2000fffe0ff */
[----:B------:R-:W-:Y:S08]  /*4440*/  UMOV UR9, UR25 ;  /* 0x0000001900097c82 */ /* 0x000ff00008000000 */
[----:B------:R1:W-:Y:S01]  /*4450*/  @!UP1 UTMALDG.3D [UR8], [UR6], desc[UR18] ;  /* 0x00001208060095b4 */ /* 0x0003e20008011000 */
[----:B------:R-:W-:Y:S01]  /*4460*/  VOTEU.ALL UP1, P1 ;  /* 0x0000000000ff7886 */ /* 0x000fe20000820000 */
[C---:B-1----:R-:W-:Y:S01]  /*4470*/  @P0 R2UR.BROADCAST UR11, R0.reuse ;  /* 0x00000000000b02ca */ /* 0x042fe200008e0000 */
[----:B------:R-:W-:Y:S01]  /*4480*/  @!UP0 UIADD3 UR10, UPT, UPT, UR26, 0x40, URZ ;  /* 0x000000401a0a8890 */ /* 0x000fe2000fffe0ff */
[----:B------:R-:W-:Y:S01]  /*4490*/  PLOP3.LUT P0, PT, P1, PT, PT, 0x8, 0x80 ;  /* 0x000000000080781c */ /* 0x000fe20000f0e170 */
[----:B------:R-:W-:Y:S10]  /*44a0*/  @!UP0 UIADD3 UR8, UPT, UPT, UR4, 0x2200, URZ ;  /* 0x0000220004088890 */ /* 0x000ff4000fffe0ff */
[----:B------:R1:W-:Y:S02]  /*44b0*/  @!UP1 UTMALDG.3D [UR8], [UR6], desc[UR18] ;  /* 0x00001208060095b4 */ /* 0x0003e40008011000 */
[----:B-1----:R-:W-:Y:S01]  /*44c0*/  @P0 R2UR.BROADCAST UR11, R0 ;  /* 0x00000000000b02ca */ /* 0x002fe200008e0000 */
[----:B------:R-:W-:Y:S01]  /*44d0*/  @!UP0 UIADD3 UR10, UPT, UPT, UR26, 0x60, URZ ;  /* 0x000000601a0a8890 */ /* 0x000fe2000fffe0ff */
[----:B------:R-:W-:Y:S01]  /*44e0*/  @!P1 IMAD.MOV.U32 R0, RZ, RZ, 0x4000 ;  /* 0x00004000ff009424 */ /* 0x000fe200078e00ff */
[----:B------:R-:W-:Y:S01]  /*44f0*/  @!UP0 UIADD3 UR8, UPT, UPT, UR4, 0x3200, URZ ;  /* 0x0000320004088890 */ /* 0x000fe2000fffe0ff */
[----:B------:R-:W-:Y:S01]  /*4500*/  @!P1 IADD3 R4, P0, PT, R12, 0x780, RZ ;  /* 0x000007800c049810 */ /* 0x000fe20007f1e0ff */
[----:B------:R-:W-:Y:S01]  /*4510*/  VOTEU.ALL UP0, P1 ;  /* 0x0000000000ff7886 */ /* 0x000fe20000800000 */
[----:B------:R-:W-:Y:S03]  /*4520*/  UMOV UR4, 0x0 ;  /* 0x0000000000047882 */ /* 0x000fe60000000000 */
[----:B------:R-:W-:Y:S04]  /*4530*/  @!P1 IMAD.X R2, RZ, RZ, R13, P0 ;  /* 0x000000ffff029224 */ /* 0x000fe800000e060d */
[----:B------:R1:W-:Y:S01]  /*4540*/  @!UP0 UTMALDG.3D [UR8], [UR6], desc[UR4] ;  /* 0x00000408060085b4 */ /* 0x0003e20008011000 */
[----:B------:R2:W-:Y:S01]  /*4550*/  @!P1 SYNCS.ARRIVE.TRANS64.RED.A0TR RZ, [UR16+0x40], R0 ;  /* 0x00004000ffff99a7 */ /* 0x0005e20008300410 */
[----:B-1----:R-:W-:Y:S04]  /*4560*/  UIADD3 UR4, UPT, UPT, UR29, 0x1, URZ ;  /* 0x000000011d047890 */ /* 0x002fe8000fffe0ff */
[----:B------:R-:W-:Y:S04]  /*4570*/  UISETP.NE.AND UP0, UPT, UR4, 0x3, UPT ;  /* 0x000000030400788c */ /* 0x000fe8000bf05270 */
[----:B------:R-:W-:Y:S02]  /*4580*/  USEL UR18, UR4, URZ, UP0 ;  /* 0x000000ff04127287 */ /* 0x000fe40008000000 */
[----:B------:R-:W-:Y:S02]  /*4590*/  UPRMT UR4, UR37, 0x654, UR25 ;  /* 0x0000065425047896 */ /* 0x000fe40008000019 */
[----:B------:R-:W-:Y:S02]  /*45a0*/  USEL UR5, URZ, 0x1, UP0 ;  /* 0x00000001ff057887 */ /* 0x000fe40008000000 */
[----:B------:R-:W-:Y:S04]  /*45b0*/  ULEA UR17, UR18, UR32, 0x3 ;  /* 0x0000002012117291 */ /* 0x000fe8000f8e18ff */
[----:B------:R-:W-:Y:S01]  /*45c0*/  LOP3.LUT R6, R11, UR5, RZ, 0x3c, !PT ;  /* 0x000000050b067c12 */ /* 0x000fe2000f8e3cff */
[----:B------:R-:W-:Y:S03]  /*45d0*/  SYNCS.ARRIVE.TRANS64.RED.A1T0 RZ, [UR4], RZ ;  /* 0x000000ffffff79a7 */ /* 0x000fe60008100404 */
[----:B------:R-:W-:Y:S04]  /*45e0*/  SHF.L.U32 R5, R6, 0x1f, RZ ;  /* 0x0000001f06057819 */ /* 0x000fe800000006ff */
[----:B------:R-:W1:Y:S02]  /*45f0*/  SYNCS.PHASECHK.TRANS64.TRYWAIT P2, [UR17+0x58], R5 ;  /* 0x00005805ff0075a7 */ /* 0x000e640008041111 */
[----:B-12---:R-:W-:Y:S05]  /*4600*/  @!P2 BRA `(.L_x_70) ;  /* 0x000000ac00e4a947 */ /* 0x006fea0003800000 */
.L_x_200:
[----:B------:R-:W-:Y:S01]  /*4610*/  UIADD3 UR9, UPT, UPT, UR17, 0x40, URZ ;  /* 0x0000004011097890 */ /* 0x000fe2000fffe0ff */
[----:B------:R-:W-:Y:S01]  /*4620*/  @!P1 R2UR UR5, R4 ;  /* 0x00000000040592ca */ /* 0x000fe200000e0000 */
[----:B------:R-:W-:Y:S01]  /*4630*/  UMOV UR10, UR26 ;  /* 0x0000001a000a7c82 */ /* 0x000fe20008000000 */
[----:B------:R-:W-:Y:S01]  /*4640*/  @!P1 R2UR UR4, R2 ;  /* 0x00000000020492ca */ /* 0x000fe200000e0000 */
[----:B------:R-:W-:Y:S01]  /*4650*/  VOTEU.ALL UP1, P1 ;  /* 0x0000000000ff7886 */ /* 0x000fe20000820000 */
[----:B------:R-:W-:Y:S01]  /*4660*/  ISETP.NE.AND P0, PT, RZ, UR34, !P1 ;  /* 0x00000022ff007c0c */ /* 0x000fe2000cf05270 */
[----:B------:R-:W-:Y:S01]  /*4670*/  VOTEU.ALL UP0, P1 ;  /* 0x0000000000ff7886 */ /* 0x000fe20000800000 */
[----:B------:R-:W-:Y:S01]  /*4680*/  IMAD.U32 R2, RZ, RZ, UR33 ;  /* 0x00000021ff027e24 */ /* 0x000fe2000f8e00ff */
[----:B------:R-:W-:Y:S01]  /*4690*/  UMOV UR20, 0x0 ;  /* 0x0000000000147882 */ /* 0x000fe20000000000 */
[----:B------:R-:W-:Y:S01]  /*46a0*/  UMOV UR21, 0x10000000 ;  /* 0x1000000000157882 */ /* 0x000fe20000000000 */
[----:B------:R-:W-:Y:S01]  /*46b0*/  UMOV UR12, UR36 ;  /* 0x00000024000c7c82 */ /* 0x000fe20008000000 */
[----:B------:R-:W-:Y:S03]  /*46c0*/  @!UP0 UIADD3 UR6, UPT, UPT, UR33, 0xc0, URZ ;  /* 0x000000c021068890 */ /* 0x000fe6000fffe0ff */
[----:B------:R-:W-:Y:S01]  /*46d0*/  IMAD.U32 R4, RZ, RZ, UR5 ;  /* 0x00000005ff047e24 */ /* 0x000fe2000f8e00ff */
[----:B------:R-:W-:Y:S01]  /*46e0*/  UMOV UR5, 0x10000000 ;  /* 0x1000000000057882 */ /* 0x000fe20000000000 */
[----:B-1----:R-:W-:Y:S01]  /*46f0*/  IMAD.U32 R5, RZ, RZ, UR4 ;  /* 0x00000004ff057e24 */ /* 0x002fe2000f8e00ff */
[----:B------:R-:W-:Y:S01]  /*4700*/  @!UP0 ULEA UR4, UR18, UR32, 0xe ;  /* 0x0000002012048291 */ /* 0x000fe2000f8e70ff */
[----:B------:R-:W-:Y:S01]  /*4710*/  @!P1 IMAD.U32 R0, RZ, RZ, UR6 ;  /* 0x00000006ff009e24 */ /* 0x000fe2000f8e00ff */
[----:B------:R-:W-:Y:S01]  /*4720*/  @!P1 R2UR UR6, R4 ;  /* 0x00000000040692ca */ /* 0x000fe200000e0000 */
[----:B------:R-:W-:Y:S01]  /*4730*/  @P0 VIADD R0, R2, 0x20 ;  /* 0x0000002002000836 */ /* 0x000fe20000000000 */
[----:B------:R-:W-:Y:S01]  /*4740*/  @!P1 R2UR UR7, R5 ;  /* 0x00000000050792ca */ /* 0x000fe200000e0000 */
[----:B------:R-:W-:Y:S01]  /*4750*/  @!UP0 UIADD3 UR8, UPT, UPT, UR4, 0x200, URZ ;  /* 0x0000020004088890 */ /* 0x000fe2000fffe0ff */
[----:B------:R-:W-:Y:S11]  /*4760*/  PLOP3.LUT P0, PT, P1, PT, PT, 0x8, 0x80 ;  /* 0x000000000080781c */ /* 0x000ff60000f0e170 */
[----:B------:R-:W-:Y:S02]  /*4770*/  @!UPT UIADD3 URZ, UPT, UPT, URZ, URZ, URZ ;  /* 0x000000fffffff290 */ /* 0x000fe4000fffe0ff */
[C---:B------:R-:W-:Y:S02]  /*4780*/  @P0 R2UR.BROADCAST UR11, R0.reuse ;  /* 0x00000000000b02ca */ /* 0x040fe400008e0000 */
[----:B------:R-:W-:Y:S11]  /*4790*/  PLOP3.LUT P0, PT, P1, PT, PT, 0x8, 0x80 ;  /* 0x000000000080781c */ /* 0x000ff60000f0e170 */
[----:B------:R1:W-:Y:S01]  /*47a0*/  @!UP1 UTMALDG.3D [UR8], [UR6], desc[UR20] ;  /* 0x00001408060095b4 */ /* 0x0003e20008011000 */
[----:B------:R-:W-:Y:S01]  /*47b0*/  VOTEU.ALL UP1, P1 ;  /* 0x0000000000ff7886 */ /* 0x000fe20000820000 */
[C---:B-1----:R-:W-:Y:S01]  /*47c0*/  @P0 R2UR.BROADCAST UR11, R0.reuse ;  /* 0x00000000000b02ca */ /* 0x042fe200008e0000 */
[----:B------:R-:W-:Y:S01]  /*47d0*/  @!UP0 UIADD3 UR10, UPT, UPT, UR26, 0x20, URZ ;  /* 0x000000201a0a8890 */ /* 0x000fe2000fffe0ff */
[----:B------:R-:W-:Y:S01]  /*47e0*/  PLOP3.LUT P0, PT, P1, PT, PT, 0x8, 0x80 ;  /* 0x000000000080781c */ /* 0x000fe20000f0e170 */
[----:B------:R-:W-:Y:S10]  /*47f0*/  @!UP0 UIADD3 UR8, UPT, UPT, UR4, 0x1200, URZ ;  /* 0x0000120004088890 */ /* 0x000ff4000fffe0ff */
        /* <DEDUP_REMOVED lines=28> */
.L_x_202:
[----:B------:R-:W-:Y:S01]  /*49c0*/  UIADD3 UR9, UPT, UPT, UR16, 0x40, URZ ;  /* 0x0000004010097890 */ /* 0x000fe2000fffe0ff */
[----:B------:R-:W-:Y:S01]  /*49d0*/  @!P1 R2UR UR5, R5 ;  /* 0x00000000050592ca */ /* 0x000fe200000e0000 */
[----:B------:R-:W-:Y:S01]  /*49e0*/  UMOV UR21, 0x10000000 ;  /* 0x1000000000157882 */ /* 0x000fe20000000000 */
[----:B------:R-:W-:Y:S01]  /*49f0*/  @!P1 R2UR UR4, R4 ;  /* 0x00000000040492ca */ /* 0x000fe200000e0000 */
[----:B------:R-:W-:Y:S01]  /*4a00*/  UMOV UR10, UR26 ;  /* 0x0000001a000a7c82 */ /* 0x000fe20008000000 */
[----:B------:R-:W-:Y:S01]  /*4a10*/  ISETP.NE.AND P0, PT, RZ, UR34, !P1 ;  /* 0x00000022ff007c0c */ /* 0x000fe2000cf05270 */
[----:B------:R-:W-:Y:S01]  /*4a20*/  VOTEU.ALL UP0, P1 ;  /* 0x0000000000ff7886 */ /* 0x000fe20000800000 */
[----:B------:R-:W-:Y:S01]  /*4a30*/  VOTEU.ALL UP1, P1 ;  /* 0x0000000000ff7886 */ /* 0x000fe20000820000 */
[----:B------:R-:W-:Y:S01]  /*4a40*/  UMOV UR20, 0x0 ;  /* 0x0000000000147882 */ /* 0x000fe20000000000 */
[----:B------:R-:W-:Y:S02]  /*4a50*/  UMOV UR12, UR36 ;  /* 0x00000024000c7c82 */ /* 0x000fe40008000000 */
[----:B------:R-:W-:Y:S03]  /*4a60*/  @!UP0 UIADD3 UR6, UPT, UPT, UR33, 0xa0, URZ ;  /* 0x000000a021068890 */ /* 0x000fe6000fffe0ff */
[----:B------:R-:W-:Y:S01]  /*4a70*/  IMAD.U32 R4, RZ, RZ, UR5 ;  /* 0x00000005ff047e24 */ /* 0x000fe2000f8e00ff */
[----:B------:R-:W-:Y:S01]  /*4a80*/  UMOV UR5, 0x10000000 ;  /* 0x1000000000057882 */ /* 0x000fe20000000000 */
[----:B------:R-:W-:Y:S01]  /*4a90*/  IMAD.U32 R5, RZ, RZ, UR4 ;  /* 0x00000004ff057e24 */ /* 0x000fe2000f8e00ff */
[----:B------:R-:W-:Y:S01]  /*4aa0*/  @!UP0 ULEA UR4, UR18, UR32, 0xe ;  /* 0x0000002012048291 */ /* 0x000fe2000f8e70ff */
[----:B-1----:R-:W-:Y:S01]  /*4ab0*/  @!P1 IMAD.U32 R0, RZ, RZ, UR6 ;  /* 0x00000006ff009e24 */ /* 0x002fe2000f8e00ff */
        /* <DEDUP_REMOVED lines=42> */
.L_x_204:
[----:B------:R-:W-:Y:S01]  /*4d60*/  UIADD3 UR25, UPT, UPT, UR21, 0x40, URZ ;  /* 0x0000004015197890 */ /* 0x000fe2000fffe0ff */
[----:B------:R-:W-:Y:S01]  /*4d70*/  @!P1 R2UR UR5, R5 ;  /* 0x00000000050592ca */ /* 0x000fe200000e0000 */
[----:B------:R-:W-:Y:S01]  /*4d80*/  VOTEU.ALL UP1, P1 ;  /* 0x0000000000ff7886 */ /* 0x000fe20000820000 */
[----:B------:R-:W-:Y:S01]  /*4d90*/  @!P1 R2UR UR4, R4 ;  /* 0x00000000040492ca */ /* 0x000fe200000e0000 */
[----:B------:R-:W-:Y:S01]  /*4da0*/  UMOV UR30, 0x0 ;  /* 0x00000000001e7882 */ /* 0x000fe20000000000 */
[----:B------:R-:W-:Y:S01]  /*4db0*/  UMOV UR31, 0x10000000 ;  /* 0x10000000001f7882 */ /* 0x000fe20000000000 */
[----:B------:R-:W-:Y:S01]  /*4dc0*/  UMOV UR28, UR36 ;  /* 0x00000024001c7c82 */ /* 0x000fe20008000000 */
[----:B------:R-:W-:Y:S01]  /*4dd0*/  UMOV UR12, UR36 ;  /* 0x00000024000c7c82 */ /* 0x000fe20008000000 */
[----:B------:R-:W-:Y:S01]  /*4de0*/  UMOV UR9, UR25 ;  /* 0x0000001900097c82 */ /* 0x000fe20008000000 */
[----:B------:R-:W-:Y:S01]  /*4df0*/  UMOV UR20, UR36 ;  /* 0x0000002400147c82 */ /* 0x000fe20008000000 */
[----:B------:R-:W-:Y:S01]  /*4e00*/  VOTEU.ALL UP0, P1 ;  /* 0x0000000000ff7886 */ /* 0x000fe20000800000 */
[----:B------:R-:W-:Y:S01]  /*4e10*/  UMOV UR17, UR25 ;  /* 0x0000001900117c82 */ /* 0x000fe20008000000 */
[----:B-1----:R-:W-:Y:S02]  /*4e20*/  @!P1 IMAD.MOV.U32 R0, RZ, RZ, 0x4000 ;  /* 0x00004000ff009424 */ /* 0x002fe400078e00ff */
[----:B------:R-:W-:Y:S01]  /*4e30*/  IMAD.U32 R4, RZ, RZ, UR5 ;  /* 0x00000005ff047e24 */ /* 0x000fe2000f8e00ff */
[----:B------:R-:W-:Y:S01]  /*4e40*/  @!UP0 UIMAD UR5, UR34, -0x20, UR33 ;  /* 0xffffffe0220588a4 */ /* 0x000fe2000f8e0221 */
[----:B------:R-:W-:Y:S01]  /*4e50*/  IMAD.U32 R5, RZ, RZ, UR4 ;  /* 0x00000004ff057e24 */ /* 0x000fe2000f8e00ff */
[----:B------:R-:W-:Y:S02]  /*4e60*/  @!UP0 ULEA UR4, UR29, UR32, 0xe ;  /* 0x000000201d048291 */ /* 0x000fe4000f8e70ff */
[----:B------:R-:W-:Y:S01]  /*4e70*/  @!P1 R2UR UR6, R4 ;  /* 0x00000000040692ca */ /* 0x000fe200000e0000 */
[----:B------:R-:W-:Y:S01]  /*4e80*/  @!UP0 UIADD3 UR27, UPT, UPT, UR5, 0x80, URZ ;  /* 0x00000080051b8890 */ /* 0x000fe2000fffe0ff */
[----:B------:R-:W-:Y:S01]  /*4e90*/  @!P1 R2UR UR7, R5 ;  /* 0x00000000050792ca */ /* 0x000fe200000e0000 */
[----:B------:R-:W-:Y:S01]  /*4ea0*/  @!UP0 UIADD3 UR24, UPT, UPT, UR4, 0x200, URZ ;  /* 0x0000020004188890 */ /* 0x000fe2000fffe0ff */
[----:B------:R-:W-:Y:S01]  /*4eb0*/  @!P1 IADD3 R5, P0, PT, R12, 0x780, RZ ;  /* 0x000007800c059810 */ /* 0x000fe20007f1e0ff */
[----:B------:R-:W-:Y:S02]  /*4ec0*/  @!UP0 UIADD3 UR10, UPT, UPT, UR26, 0x20, URZ ;  /* 0x000000201a0a8890 */ /* 0x000fe4000fffe0ff */
[----:B------:R-:W-:Y:S01]  /*4ed0*/  @!UP0 UIADD3 UR8, UPT, UPT, UR4, 0x1200, URZ ;  /* 0x0000120004088890 */ /* 0x000fe2000fffe0ff */
[----:B------:R-:W-:Y:S01]  /*4ee0*/  UMOV UR11, UR27 ;  /* 0x0000001b000b7c82 */ /* 0x000fe20008000000 */
[----:B------:R-:W-:Y:S01]  /*4ef0*/  @!UP0 UIADD3 UR18, UPT, UPT, UR26, 0x40, URZ ;  /* 0x000000401a128890 */ /* 0x000fe2000fffe0ff */
[----:B------:R-:W-:Y:S01]  /*4f00*/  @!P1 IMAD.X R4, RZ, RZ, R13, P0 ;  /* 0x000000ffff049224 */ /* 0x000fe200000e060d */
[----:B------:R-:W-:Y:S01]  /*4f10*/  @!UP0 UIADD3 UR16, UPT, UPT, UR4, 0x2200, URZ ;  /* 0x0000220004108890 */ /* 0x000fe2000fffe0ff */
[----:B------:R-:W-:Y:S03]  /*4f20*/  UMOV UR19, UR27 ;  /* 0x0000001b00137c82 */ /* 0x000fe60008000000 */
[----:B------:R-:W-:Y:S01]  /*4f30*/  @!UP1 UTMALDG.3D [UR24], [UR6], desc[UR30] ;  /* 0x00001e18060095b4 */ /* 0x000fe20008011000 */
[----:B------:R-:W-:Y:S05]  /*4f40*/  VOTEU.ALL UP1, P1 ;  /* 0x0000000000ff7886 */ /* 0x000fea0000820000 */
[----:B------:R1:W-:Y:S02]  /*4f50*/  @!UP1 UTMALDG.3D [UR8], [UR6], desc[UR30] ;  /* 0x00001e08060095b4 */ /* 0x0003e40008011000 */
[----:B-1----:R-:W-:Y:S02]  /*4f60*/  @!UP0 UIADD3 UR10, UPT, UPT, UR26, 0x60, URZ ;  /* 0x000000601a0a8890 */ /* 0x002fe4000fffe0ff */
[----:B------:R-:W-:Y:S01]  /*4f70*/  @!UP0 UIADD3 UR8, UPT, UPT, UR4, 0x3200, URZ ;  /* 0x0000320004088890 */ /* 0x000fe2000fffe0ff */
[----:B------:R-:W-:Y:S01]  /*4f80*/  VOTEU.ALL UP0, P1 ;  /* 0x0000000000ff7886 */ /* 0x000fe20000800000 */
[----:B------:R-:W-:Y:S04]  /*4f90*/  UIADD3 UR4, UPT, UPT, UR29, 0x1, URZ ;  /* 0x000000011d047890 */ /* 0x000fe8000fffe0ff */
[----:B------:R-:W-:Y:S01]  /*4fa0*/  @!UP0 UTMALDG.3D [UR16], [UR6], desc[UR30] ;  /* 0x00001e10060085b4 */ /* 0x000fe20008011000 */
[----:B------:R-:W-:Y:S04]  /*4fb0*/  UISETP.NE.AND UP0, UPT, UR4, 0x3, UPT ;  /* 0x000000030400788c */ /* 0x000fe8000bf05270 */
[----:B------:R-:W-:Y:S02]  /*4fc0*/  USEL UR29, UR4, URZ, UP0 ;  /* 0x000000ff041d7287 */ /* 0x000fe40008000000 */
[----:B------:R-:W-:Y:S02]  /*4fd0*/  USEL UR5, URZ, 0x1, UP0 ;  /* 0x00000001ff057887 */ /* 0x000fe40008000000 */
[----:B------:R-:W-:Y:S01]  /*4fe0*/  VOTEU.ALL UP0, P1 ;  /* 0x0000000000ff7886 */ /* 0x000fe20000800000 */
[----:B------:R-:W-:Y:S03]  /*4ff0*/  UPRMT UR4, UR37, 0x654, UR25 ;  /* 0x0000065425047896 */ /* 0x000fe60008000019 */
[----:B------:R-:W-:Y:S01]  /*5000*/  LOP3.LUT R6, R6, UR5, RZ, 0x3c, !PT ;  /* 0x0000000506067c12 */ /* 0x000fe2000f8e3cff */
[----:B------:R1:W-:Y:S01]  /*5010*/  @!UP0 UTMALDG.3D [UR8], [UR6], desc[UR30] ;  /* 0x00001e08060085b4 */ /* 0x0003e20008011000 */
[----:B------:R2:W-:Y:S02]  /*5020*/  @!P1 SYNCS.ARRIVE.TRANS64.RED.A0TR RZ, [UR21+0x40], R0 ;  /* 0x00004000ffff99a7 */ /* 0x0005e40008300415 */
[----:B------:R-:W-:Y:S02]  /*5030*/  SHF.L.U32 R7, R6, 0x1f, RZ ;  /* 0x0000001f06077819 */ /* 0x000fe400000006ff */
[----:B------:R-:W-:Y:S01]  /*5040*/  SYNCS.ARRIVE.TRANS64.RED.A1T0 RZ, [UR4], RZ ;  /* 0x000000ffffff79a7 */ /* 0x000fe20008100404 */
[----:B-1----:R-:W-:Y:S09]  /*5050*/  ULEA UR6, UR29, UR32, 0x3 ;  /* 0x000000201d067291 */ /* 0x002ff2000f8e18ff */
[----:B------:R-:W1:Y:S02]  /*5060*/  SYNCS.PHASECHK.TRANS64.TRYWAIT P2, [UR6+0x58], R7 ;  /* 0x00005807ff0075a7 */ /* 0x000e640008041106 */
[----:B-12---:R-:W-:Y:S05]  /*5070*/  @!P2 BRA `(.L_x_73) ;  /* 0x000000a40090a947 */ /* 0x006fea0003800000 */
.L_x_206:
        /* <DEDUP_REMOVED lines=14> */
[----:B------:R-:W-:Y:S01]  /*5160*/  @!UP0 ULEA UR5, UR34, UR33, 0x5 ;  /* 0x0000002122058291 */ /* 0x000fe2000f8e28ff */
        /* <DEDUP_REMOVED lines=21> */
[----:B------:R1:W-:Y:S01]  /*52c0*/  @!UP0 UTMALDG.3D [UR16], [UR30], desc[UR38] ;  /* 0x000026101e0085b4 */ /* 0x0003e20008011000 */
[----:B------:R-:W-:Y:S04]  /*52d0*/  UISETP.NE.AND UP0, UPT, UR4, 0x3, UPT ;  /* 0x000000030400788c */ /* 0x000fe8000bf05270 */
[----:B------:R-:W-:Y:S06]  /*52e0*/  USEL UR5, URZ, 0x1, UP0 ;  /* 0x00000001ff057887 */ /* 0x000fec0008000000 */
[----:B------:R-:W-:Y:S04]  /*52f0*/  LOP3.LUT R6, R6, UR5, RZ, 0x3c, !PT ;  /* 0x0000000506067c12 */ /* 0x000fe8000f8e3cff */
[----:B------:R-:W-:Y:S01]  /*5300*/  SHF.L.U32 R7, R6, 0x1f, RZ ;  /* 0x0000001f06077819 */ /* 0x000fe200000006ff */
[----:B-1----:R-:W-:Y:S02]  /*5310*/  USEL UR17, UR4, URZ, UP0 ;  /* 0x000000ff04117287 */ /* 0x002fe40008000000 */
[----:B------:R-:W-:Y:S01]  /*5320*/  VOTEU.ALL UP0, P1 ;  /* 0x0000000000ff7886 */ /* 0x000fe20000800000 */
[----:B------:R-:W-:Y:S02]  /*5330*/  UPRMT UR4, UR37, 0x654, UR25 ;  /* 0x0000065425047896 */ /* 0x000fe40008000019 */
[----:B------:R-:W-:Y:S02]  /*5340*/  ULEA UR16, UR17, UR32, 0x3 ;  /* 0x0000002011107291 */ /* 0x000fe4000f8e18ff */
[----:B------:R1:W-:Y:S01]  /*5350*/  @!UP0 UTMALDG.3D [UR8], [UR30], desc[UR38] ;  /* 0x000026081e0085b4 */ /* 0x0003e20008011000 */
[----:B------:R1:W-:Y:S04]  /*5360*/  @!P1 SYNCS.ARRIVE.TRANS64.RED.A0TR RZ, [UR6+0x40], R0 ;  /* 0x00004000ffff99a7 */ /* 0x0003e80008300406 */
[----:B------:R-:W-:Y:S02]  /*5370*/  SYNCS.ARRIVE.TRANS64.RED.A1T0 RZ, [UR4], RZ ;  /* 0x000000ffffff79a7 */ /* 0x000fe40008100404 */
[----:B------:R-:W2:Y:S02]  /*5380*/  SYNCS.PHASECHK.TRANS64.TRYWAIT P2, [UR16+0x58], R7 ;  /* 0x00005807ff0075a7 */ /* 0x000ea40008041110 */
[----:B-12---:R-:W-:Y:S05]  /*5390*/  @!P2 BRA `(.L_x_74) ;  /* 0x000000a000e0a947 */ /* 0x006fea0003800000 */
.L_x_208:
        /* <DEDUP_REMOVED lines=58> */
.L_x_210:
[----:B------:R-:W-:Y:S01]  /*5740*/  UIADD3 UR9, UPT, UPT, UR17, 0x40, URZ ;  /* 0x0000004011097890 */ /* 0x000fe2000fffe0ff */
[----:B------:R-:W-:Y:S01]  /*5750*/  @!P1 R2UR UR5, R5 ;  /* 0x00000000050592ca */ /* 0x000fe200000e0000 */
[----:B------:R-:W-:Y:S01]  /*5760*/  UMOV UR10, UR26 ;  /* 0x0000001a000a7c82 */ /* 0x000fe20008000000 */
[----:B------:R-:W-:Y:S01]  /*5770*/  @!P1 R2UR UR4, R4 ;  /* 0x00000000040492ca */ /* 0x000fe200000e0000 */
[----:B------:R-:W-:Y:S01]  /*5780*/  VOTEU.ALL UP1, P1 ;  /* 0x0000000000ff7886 */ /* 0x000fe20000820000 */
[----:B------:R-:W-:Y:S01]  /*5790*/  ISETP.NE.AND P0, PT, RZ, UR34, !P1 ;  /* 0x00000022ff007c0c */ /* 0x000fe2000cf05270 */
[----:B------:R-:W-:Y:S01]  /*57a0*/  VOTEU.ALL UP0, P1 ;  /* 0x0000000000ff7886 */ /* 0x000fe20000800000 */
[----:B------:R-:W-:Y:S01]  /*57b0*/  UMOV UR20, 0x0 ;  /* 0x0000000000147882 */ /* 0x000fe20000000000 */
        /* <DEDUP_REMOVED lines=50> */
.L_x_212:
[----:B------:R-:W-:Y:S01]  /*5ae0*/  UIADD3 UR9, UPT, UPT, UR16, 0x40, URZ ;  /* 0x0000004010097890 */ /* 0x000fe2000fffe0ff */
[----:B------:R-:W-:Y:S01]  /*5af0*/  @!P1 R2UR UR5, R4 ;  /* 0x00000000040592ca */ /* 0x000fe200000e0000 */
[----:B------:R-:W-:Y:S01]  /*5b00*/  UIADD3 UR35, UPT, UPT, UR35, 0x1, URZ ;  /* 0x0000000123237890 */ /* 0x000fe2000fffe0ff */
[----:B------:R-:W-:Y:S01]  /*5b10*/  @!P1 R2UR UR4, R2 ;  /* 0x00000000020492ca */ /* 0x000fe200000e0000 */
[----:B------:R-:W-:Y:S01]  /*5b20*/  UIADD3 UR25, UPT, UPT, UR13, UR54, URZ ;  /* 0x000000360d197290 */ /* 0x000fe2000fffe0ff */
[----:B------:R-:W-:Y:S01]  /*5b30*/  ISETP.NE.OR P0, PT, RZ, UR34, P1 ;  /* 0x00000022ff007c0c */ /* 0x000fe20008f05670 */
[----:B------:R-:W-:Y:S01]  /*5b40*/  VOTEU.ALL UP1, P1 ;  /* 0x0000000000ff7886 */ /* 0x000fe20000820000 */
[----:B------:R-:W-:Y:S01]  /*5b50*/  UMOV UR20, 0x0 ;  /* 0x0000000000147882 */ /* 0x000fe20000000000 */
[----:B------:R-:W-:Y:S01]  /*5b60*/  UMOV UR21, 0x10000000 ;  /* 0x1000000000157882 */ /* 0x000fe20000000000 */
[----:B------:R-:W-:Y:S01]  /*5b70*/  UMOV UR10, UR26 ;  /* 0x0000001a000a7c82 */ /* 0x000fe20008000000 */
[----:B------:R-:W-:Y:S01]  /*5b80*/  UMOV UR12, UR36 ;  /* 0x00000024000c7c82 */ /* 0x000fe20008000000 */
[----:B------:R-:W-:Y:S01]  /*5b90*/  VOTEU.ALL UP0, P1 ;  /* 0x0000000000ff7886 */ /* 0x000fe20000800000 */
[----:B------:R-:W-:Y:S01]  /*5ba0*/  VIADD R10, R10, 0x1 ;  /* 0x000000010a0a7836 */ /* 0x000fe20000000000 */
[----:B------:R-:W-:Y:S01]  /*5bb0*/  UMOV UR36, UR40 ;  /* 0x0000002800247c82 */ /* 0x000fe20008000000 */
[----:B------:R-:W-:Y:S01]  /*5bc0*/  IMAD.U32 R4, RZ, RZ, UR5 ;  /* 0x00000005ff047e24 */ /* 0x000fe2000f8e00ff */
[----:B------:R-:W-:Y:S01]  /*5bd0*/  UMOV UR5, 0x10000000 ;  /* 0x1000000000057882 */ /* 0x000fe20000000000 */
[----:B------:R-:W-:Y:S01]  /*5be0*/  @!UP0 UIADD3 UR6, UPT, UPT, UR33, 0xe0, URZ ;  /* 0x000000e021068890 */ /* 0x000fe2000fffe0ff */
[----:B-1----:R-:W-:Y:S01]  /*5bf0*/  IMAD.U32 R5, RZ, RZ, UR4 ;  /* 0x00000004ff057e24 */ /* 0x002fe2000f8e00ff */
[----:B------:R-:W-:Y:S04]  /*5c00*/  @!UP0 ULEA UR4, UR18, UR32, 0xe ;  /* 0x0000002012048291 */ /* 0x000fe8000f8e70ff */
[----:B------:R-:W-:Y:S01]  /*5c10*/  @!UP0 UIADD3 UR8, UPT, UPT, UR4, 0x200, URZ ;  /* 0x0000020004088890 */ /* 0x000fe2000fffe0ff */
[----:B------:R-:W-:Y:S01]  /*5c20*/  @!P1 IMAD.U32 R0, RZ, RZ, UR6 ;  /* 0x00000006ff009e24 */ /* 0x000fe2000f8e00ff */
[----:B------:R-:W-:Y:S01]  /*5c30*/  @!P1 R2UR UR6, R4 ;  /* 0x00000000040692ca */ /* 0x000fe200000e0000 */
[----:B------:R-:W-:Y:S01]  /*5c40*/  @!P0 IMAD R0, RZ, RZ, UR33 ;  /* 0x00000021ff008e24 */ /* 0x000fe2000f8e02ff */
[----:B------:R-:W-:Y:S02]  /*5c50*/  @!P1 R2UR UR7, R5 ;  /* 0x00000000050792ca */ /* 0x000fe400000e0000 */
[----:B------:R-:W-:Y:S11]  /*5c60*/  PLOP3.LUT P0, PT, P1, PT, PT, 0x8, 0x80 ;  /* 0x000000000080781c */ /* 0x000ff60000f0e170 */
[----:B------:R-:W-:Y:S02]  /*5c70*/  @!UPT UIADD3 URZ, UPT, UPT, URZ, URZ, URZ ;  /* 0x000000fffffff290 */ /* 0x000fe4000fffe0ff */
[C---:B------:R-:W-:Y:S02]  /*5c80*/  @P0 R2UR.BROADCAST UR11, R0.reuse ;  /* 0x00000000000b02ca */ /* 0x040fe400008e0000 */
[----:B------:R-:W-:Y:S11]  /*5c90*/  PLOP3.LUT P0, PT, P1, PT, PT, 0x8, 0x80 ;  /* 0x000000000080781c */ /* 0x000ff60000f0e170 */
[----:B------:R1:W-:Y:S01]  /*5ca0*/  @!UP1 UTMALDG.3D [UR8], [UR6], desc[UR20] ;  /* 0x00001408060095b4 */ /* 0x0003e20008011000 */
[----:B------:R-:W-:Y:S01]  /*5cb0*/  VOTEU.ALL UP1, P1 ;  /* 0x0000000000ff7886 */ /* 0x000fe20000820000 */
[----:B-1----:R-:W-:Y:S01]  /*5cc0*/  @!UP0 UIADD3 UR10, UPT, UPT, UR26, 0x20, URZ ;  /* 0x000000201a0a8890 */ /* 0x002fe2000fffe0ff */
[C---:B------:R-:W-:Y:S01]  /*5cd0*/  @P0 R2UR.BROADCAST UR11, R0.reuse ;  /* 0x00000000000b02ca */ /* 0x040fe200008e0000 */
[----:B------:R-:W-:Y:S01]  /*5ce0*/  @!UP0 UIADD3 UR8, UPT, UPT, UR4, 0x1200, URZ ;  /* 0x0000120004088890 */ /* 0x000fe2000fffe0ff */
        /* <DEDUP_REMOVED lines=8> */
[----:B------:R-:W-:Y:S01]  /*5d70*/  UPLOP3.LUT UP1, UPT, UPT, UPT, UPT, 0x80, 0x8 ;  /* 0x000000000008789c */ /* 0x000fe20003f2f070 */
[----:B-1----:R-:W-:Y:S01]  /*5d80*/  @P0 R2UR.BROADCAST UR11, R0 ;  /* 0x00000000000b02ca */ /* 0x002fe200008e0000 */
[----:B------:R-:W-:Y:S01]  /*5d90*/  @!UP0 UIADD3 UR10, UPT, UPT, UR26, 0x60, URZ ;  /* 0x000000601a0a8890 */ /* 0x000fe2000fffe0ff */
[C---:B------:R-:W-:Y:S01]  /*5da0*/  ISETP.NE.AND P0, PT, R10.reuse, 0x2, PT ;  /* 0x000000020a00780c */ /* 0x040fe20003f05270 */
[----:B------:R-:W-:Y:S01]  /*5db0*/  @!UP0 UIADD3 UR8, UPT, UPT, UR4, 0x3200, URZ ;  /* 0x0000320004088890 */ /* 0x000fe2000fffe0ff */
[----:B------:R-:W-:Y:S02]  /*5dc0*/  VOTEU.ALL UP0, P1 ;  /* 0x0000000000ff7886 */ /* 0x000fe40000800000 */
[----:B------:R-:W-:Y:S01]  /*5dd0*/  UMOV UR4, 0x0 ;  /* 0x0000000000047882 */ /* 0x000fe20000000000 */
[----:B------:R-:W-:Y:S02]  /*5de0*/  SEL R0, RZ, 0x1, P0 ;  /* 0x00000001ff007807 */ /* 0x000fe40000000000 */
[----:B------:R-:W-:Y:S02]  /*5df0*/  SEL R10, R10, RZ, P0 ;  /* 0x000000ff0a0a7207 */ /* 0x000fe40000000000 */
[----:B------:R-:W-:Y:S02]  /*5e00*/  LOP3.LUT R9, R9, R0, RZ, 0x3c, !PT ;  /* 0x0000000009097212 */ /* 0x000fe400078e3cff */
[----:B------:R1:W-:Y:S01]  /*5e10*/  @!UP0 UTMALDG.3D [UR8], [UR6], desc[UR4] ;  /* 0x00000408060085b4 */ /* 0x0003e20008011000 */
[----:B------:R2:W-:Y:S01]  /*5e20*/  @!P1 SYNCS.ARRIVE.TRANS64.RED.A0TR RZ, [UR16+0x40], R3 ;  /* 0x00004003ffff99a7 */ /* 0x0005e20008300410 */
[----:B-1----:R-:W-:Y:S02]  /*5e30*/  UIADD3 UR4, UPT, UPT, UR18, 0x1, URZ ;  /* 0x0000000112047890 */ /* 0x002fe4000fffe0ff */
[----:B------:R-:W-:Y:S02]  /*5e40*/  UIADD3 UR11, UPT, UPT, UR14, UR52, URZ ;  /* 0x000000340e0b7290 */ /* 0x000fe4000fffe0ff */
[----:B------:R-:W-:Y:S04]  /*5e50*/  UISETP.NE.AND UP0, UPT, UR4, 0x3, UPT ;  /* 0x000000030400788c */ /* 0x000fe8000bf05270 */
[----:B------:R-:W-:Y:S02]  /*5e60*/  USEL UR29, UR4, URZ, UP0 ;  /* 0x000000ff041d7287 */ /* 0x000fe40008000000 */
[----:B------:R-:W-:Y:S02]  /*5e70*/  UPRMT UR4, UR37, 0x654, UR9 ;  /* 0x0000065425047896 */ /* 0x000fe40008000009 */
[----:B------:R-:W-:Y:S06]  /*5e80*/  USEL UR5, URZ, 0x1, UP0 ;  /* 0x00000001ff057887 */ /* 0x000fec0008000000 */
[----:B------:R-:W-:Y:S01]  /*5e90*/  LOP3.LUT R11, R6, UR5, RZ, 0x3c, !PT ;  /* 0x00000005060b7c12 */ /* 0x000fe2000f8e3cff */
[----:B------:R-:W-:Y:S01]  /*5ea0*/  SYNCS.ARRIVE.TRANS64.RED.A1T0 RZ, [UR4], RZ ;  /* 0x000000ffffff79a7 */ /* 0x000fe20008100404 */
[----:B------:R-:W-:Y:S05]  /*5eb0*/  BRA.U UP3, `(.L_x_77) ;  /* 0xffffffd903b87547 */ /* 0x000fea000b83ffff */
[----:B------:R-:W-:Y:S01]  /*5ec0*/  UIADD3 UR32, UPT, UPT, UR32, 0x58, URZ ;  /* 0x0000005820207890 */ /* 0x000fe2000fffe0ff */
[----:B--2---:R-:W-:-:S03]  /*5ed0*/  SHF.L.U32 R3, R11, 0x1f, RZ ;  /* 0x0000001f0b037819 */ /* 0x004fc600000006ff */
[----:B------:R-:W-:-:S09]  /*5ee0*/  ULEA UR4, UR29, UR32, 0x3 ;  /* 0x000000201d047291 */ /* 0x000fd2000f8e18ff */
[----:B------:R-:W1:Y:S02]  /*5ef0*/  SYNCS.PHASECHK.TRANS64.TRYWAIT P0, [UR4], R3 ;  /* 0x00000003ff0075a7 */ /* 0x000e640008001104 */
[----:B-1----:R-:W-:Y:S05]  /*5f00*/  @!P0 BRA `(.L_x_78) ;  /* 0x00000098004c8947 */ /* 0x002fea0003800000 */
.L_x_214:
        /* <DEDUP_REMOVED lines=9> */
.L_x_216:
        /* <DEDUP_REMOVED lines=8> */
.L_x_80:
[----:B-1----:R1:W2:Y:S02]  /*6020*/  SYNCS.PHASECHK.TRANS64.TRYWAIT P0, [R0+URZ], R3 ;  /* 0x00000003000075a7 */ /* 0x0022a400080011ff */
[----:B--2---:R-:W-:Y:S05]  /*6030*/  @!P0 NANOSLEEP.SYNCS 0x989680 ;  /* 0x009896800000895d */ /* 0x004fea0003900000 */
[----:B------:R-:W2:Y:S02]  /*6040*/  @!P0 SYNCS.PHASECHK.TRANS64 P0, [R0+URZ], R3 ;  /* 0x00000003000085a7 */ /* 0x000ea400080010ff */
[----:B--23--:R-:W-:Y:S05]  /*6050*/  @P0 EXIT ;  /* 0x000000000000094d */ /* 0x00cfea0003800000 */
[----:B------:R-:W-:Y:S05]  /*6060*/  BRA `(.L_x_80) ;  /* 0xfffffffc00ec7947 */ /* 0x000fea000383ffff */
.L_x_62:
[----:B------:R-:W-:-:S06]  /*6070*/  UISETP.GE.AND UP0, UPT, UR20, 0x4, UPT ;  /* 0x000000041400788c */ /* 0x000fcc000bf06270 */
[----:B------:R-:W-:-:S13]  /*6080*/  PLOP3.LUT P0, PT, PT, PT, UP0, 0x80, 0x8 ;  /* 0x000000000008781c */ /* 0x000fda0003f0f008 */
[----:B------:R-:W-:Y:S05]  /*6090*/  @!P0 EXIT ;  /* 0x000000000000894d */ /* 0x000fea0003800000 */
[----:B------:R-:W-:Y:S01]  /*60a0*/  BAR.SYNC.DEFER_BLOCKING 0x6, 0xa0 ;  /* 0x0182800000007b1d */ /* 0x000fe20000010000 */
[----:B------:R-:W-:Y:S02]  /*60b0*/  HFMA2 R92, -RZ, RZ, 0, 2.384185791015625e-06 ;  /* 0x00000028ff5c7431 */ /* 0x000fe400000001ff */
[C---:B------:R-:W-:Y:S01]  /*60c0*/  IMAD.SHL.U32 R0, R93.reuse, 0x4, RZ ;  /* 0x000000045d007824 */ /* 0x040fe200078e00ff */
[C---:B------:R-:W-:Y:S01]  /*60d0*/  SHF.L.U32 R2, R93.reuse, 0x10, RZ ;  /* 0x000000105d027819 */ /* 0x040fe200000006ff */
[C---:B------:R-:W-:Y:S01]  /*60e0*/  IMAD.SHL.U32 R91, R93.reuse, 0x80, RZ ;  /* 0x000000805d5b7824 */ /* 0x040fe200078e00ff */
[----:B------:R-:W-:Y:S01]  /*60f0*/  R2P PR, R93, 0x18 ;  /* 0x000000185d007804 */ /* 0x000fe20000000000 */
[----:B------:R-:W-:Y:S01]  /*6100*/  UMOV UR4, 0x400 ;  /* 0x0000040000047882 */ /* 0x000fe20000000000 */
[----:B------:R-:W1:Y:S01]  /*6110*/  LDCU.64 UR6, c[0x0][0xa88] ;  /* 0x00015100ff0677ac */ /* 0x000e620008000a00 */
[----:B------:R-:W2:Y:S01]  /*6120*/  LDC.64 R76, c[0x0][0xab0] ;  /* 0x0002ac00ff4c7b82 */ /* 0x000ea20000000a00 */
[----:B------:R-:W-:Y:S01]  /*6130*/  LOP3.LUT R2, R2, 0x600000, RZ, 0xc0, !PT ;  /* 0x0060000002027812 */ /* 0x000fe200078ec0ff */
[----:B------:R-:W-:Y:S01]  /*6140*/  IMAD.MOV.U32 R90, RZ, RZ, 0x50 ;  /* 0x00000050ff5a7424 */ /* 0x000fe200078e00ff */
[----:B------:R-:W-:Y:S01]  /*6150*/  ULEA UR4, UR37, UR4, 0x18 ;  /* 0x0000000425047291 */ /* 0x000fe2000f8ec0ff */
[----:B------:R-:W-:Y:S01]  /*6160*/  LOP3.LUT R91, R91, 0x307c, R0, 0xc8, !PT ;  /* 0x0000307c5b5b7812 */ /* 0x000fe200078ec800 */
[----:B------:R-:W3:Y:S01]  /*6170*/  LDCU UR5, c[0x0][0x370] ;  /* 0x00006e00ff0577ac */ /* 0x000ee20008000800 */
[----:B------:R-:W-:-:S02]  /*6180*/  LOP3.LUT R93, R93, 0x60, RZ, 0xc0, !PT ;  /* 0x000000605d5d7812 */ /* 0x000fc400078ec0ff */
[----:B------:R-:W-:Y:S01]  /*6190*/  CS2R R88, SRZ ;  /* 0x0000000000587805 */ /* 0x000fe2000001ff00 */
[----:B------:R-:W4:Y:S01]  /*61a0*/  LDC.64 R74, c[0x0][0xaa8] ;  /* 0x0002aa00ff4a7b82 */ /* 0x000f220000000a00 */
[----:B------:R-:W-:Y:S01]  /*61b0*/  SEL R92, R92, 0x18, !P3 ;  /* 0x000000185c5c7807 */ /* 0x000fe20005800000 */
[----:B------:R-:W2:Y:S01]  /*61c0*/  LDCU.64 UR58, c[0x0][0x348] ;  /* 0x00006900ff3a77ac */ /* 0x000ea20008000a00 */
[----:B------:R-:W-:Y:S01]  /*61d0*/  SEL R90, R90, 0x30, !P4 ;  /* 0x000000305a5a7807 */ /* 0x000fe20006000000 */
[----:B------:R-:W-:Y:S01]  /*61e0*/  UMOV UR56, 0x1 ;  /* 0x0000000100387882 */ /* 0x000fe20000000000 */
[----:B------:R-:W2:Y:S01]  /*61f0*/  LDCU UR45, c[0x0][0xd0c] ;  /* 0x0001a180ff2d77ac */ /* 0x000ea20008000800 */
[----:B------:R-:W2:Y:S01]  /*6200*/  LDS R3, [UR4+0x100] ;  /* 0x00010004ff037984 */ /* 0x000ea20008000800 */
[----:B-1----:R-:W-:Y:S02]  /*6210*/  IMAD.U32 R82, RZ, RZ, UR6 ;  /* 0x00000006ff527e24 */ /* 0x002fe4000f8e00ff */
[----:B------:R-:W-:Y:S01]  /*6220*/  IMAD.U32 R81, RZ, RZ, UR7 ;  /* 0x00000007ff517e24 */ /* 0x000fe2000f8e00ff */
[----:B------:R-:W1:Y:S01]  /*6230*/  LDCU.64 UR6, c[0x0][0xa90] ;  /* 0x00015200ff0677ac */ /* 0x000e620008000a00 */
[----:B---3--:R-:W-:Y:S01]  /*6240*/  IMAD.U32 R85, RZ, RZ, UR5 ;  /* 0x00000005ff557e24 */ /* 0x008fe2000f8e00ff */
[----:B------:R-:W-:Y:S01]  /*6250*/  UIADD3 UR4, UPT, UPT, UR4, 0x200, URZ ;  /* 0x0000020004047890 */ /* 0x000fe2000fffe0ff */
[----:B------:R-:W3:Y:S05]  /*6260*/  LDCU UR41, c[0x0][0xd30] ;  /* 0x0001a600ff2977ac */ /* 0x000eea0008000800 */
[----:B------:R-:W-:Y:S01]  /*6270*/  IMAD.U32 R95, RZ, RZ, UR4 ;  /* 0x00000004ff5f7e24 */ /* 0x000fe2000f8e00ff */
[----:B------:R-:W-:Y:S01]  /*6280*/  IADD3 R91, PT, PT, R91, UR4, RZ ;  /* 0x000000045b5b7c10 */ /* 0x000fe2000fffe0ff */
[----:B------:R-:W2:Y:S01]  /*6290*/  LDCU.64 UR42, c[0x0][0xd28] ;  /* 0x0001a500ff2a77ac */ /* 0x000ea20008000a00 */
[----:B------:R-:W2:Y:S01]  /*62a0*/  LDCU.128 UR60, c[0x0][0xd10] ;  /* 0x0001a200ff3c77ac */ /* 0x000ea20008000c00 */
[----:B-1----:R-:W-:Y:S01]  /*62b0*/  MOV R84, UR6 ;  /* 0x0000000600547c02 */ /* 0x002fe20008000f00 */
[----:B------:R-:W-:Y:S01]  /*62c0*/  IMAD.U32 R83, RZ, RZ, UR7 ;  /* 0x00000007ff537e24 */ /* 0x000fe2000f8e00ff */
[----:B------:R-:W1:Y:S01]  /*62d0*/  LDCU UR57, c[0x0][0x374] ;  /* 0x00006e80ff3977ac */ /* 0x000e620008000800 */
[----:B------:R-:W-:Y:S01]  /*62e0*/  UMOV UR37, URZ ;  /* 0x000000ff00257c82 */ /* 0x000fe20008000000 */
[----:B------:R-:W-:Y:S01]  /*62f0*/  UMOV UR52, URZ ;  /* 0x000000ff00347c82 */ /* 0x000fe20008000000 */
[----:B------:R-:W-:Y:S01]  /*6300*/  UMOV UR55, URZ ;  /* 0x000000ff00377c82 */ /* 0x000fe20008000000 */
[----:B------:R-:W-:Y:S01]  /*6310*/  UMOV UR53, URZ ;  /* 0x000000ff00357c82 */ /* 0x000fe20008000000 */
[----:B--23--:R-:W-:-:S07]  /*6320*/  IMAD.IADD R2, R3, 0x1, R2 ;  /* 0x0000000103027824 */ /* 0x00cfce00078e0202 */
.L_x_171:
[----:B------:R-:W2:Y:S01]  /*6330*/  S2UR UR40, SR_CgaCtaId ;  /* 0x00000000002879c3 */ /* 0x000ea20000008800 */
[----:B------:R-:W-:Y:S01]  /*6340*/  UMOV UR4, 0x400 ;  /* 0x0000040000047882 */ /* 0x000fe20000000000 */
[----:B------:R-:W-:Y:S01]  /*6350*/  SHF.L.U32 R3, R89, 0x1f, RZ ;  /* 0x0000001f59037819 */ /* 0x000fe200000006ff */
[----:B--2---:R-:W-:Y:S06]  /*6360*/  ULEA UR47, UR40, UR4, 0x18 ;  /* 0x00000004282f7291 */ /* 0x004fec000f8ec0ff */
[C---:B------:R-:W-:Y:S02]  /*6370*/  LEA R0, R88.reuse, UR47, 0x3 ;  /* 0x0000002f58007c11 */ /* 0x040fe4000f8e18ff */
[----:B------:R-:W-:Y:S02]  /*6380*/  LEA R5, R88, UR47, 0x4 ;  /* 0x0000002f58057c11 */ /* 0x000fe4000f8e20ff */
[----:B------:R-:W2:Y:S02]  /*6390*/  SYNCS.PHASECHK.TRANS64.TRYWAIT P0, [R0+URZ+0x80], R3 ;  /* 0x00008003000075a7 */ /* 0x000ea400080011ff */
[----:B--23--:R-:W-:Y:S05]  /*63a0*/  @!P0 BRA `(.L_x_81) ;  /* 0x0000009400548947 */ /* 0x00cfea0003800000 */
.L_x_217:
[----:B------:R-:W-:Y:S01]  /*63b0*/  R2UR UR7, R94 ;  /* 0x000000005e0772ca */ /* 0x000fe200000e0000 */
[----:B------:R-:W3:Y:S01]  /*63c0*/  LDS.128 R4, [R5+0xe0] ;  /* 0x0000e00005047984 */ /* 0x000ee20000000c00 */
[----:B--2---:R-:W-:Y:S01]  /*63d0*/  VIADD R0, R0, 0x90 ;  /* 0x0000009000007836 */ /* 0x004fe20000000000 */
[----:B------:R-:W-:Y:S04]  /*63e0*/  UISETP.GE.AND UP0, UPT, UR44, 0x1, UPT ;  /* 0x000000012c00788c */ /* 0x000fe8000bf06270 */
[----:B------:R-:W-:Y:S01]  /*63f0*/  PRMT R0, RZ, 0x654, R0 ;  /* 0x00000654ff007816 */ /* 0x000fe20000000000 */
[----:B------:R-:W-:Y:S01]  /*6400*/  @!PT LDS RZ, [RZ] ;  /* 0x00000000fffff984 */ /* 0x000fe20000000800 */
[----:B------:R-:W-:Y:S01]  /*6410*/  @!PT LDS RZ, [RZ] ;  /* 0x00000000fffff984 */ /* 0x000fe20000000800 */
[----:B------:R-:W-:Y:S01]  /*6420*/  @!PT LDS RZ, [RZ] ;  /* 0x00000000fffff984 */ /* 0x000fe20000000800 */
[----:B------:R-:W-:Y:S01]  /*6430*/  @!PT LDS RZ, [RZ] ;  /* 0x00000000fffff984 */ /* 0x000fe20000000800 */
[----:B------:R2:W-:Y:S06]  /*6440*/  MEMBAR.ALL.CTA ;  /* 0x0000000000007992 */ /* 0x0005ec0000008000 */
[----:B--2---:R-:W2:Y:S02]  /*6450*/  FENCE.VIEW.ASYNC.S ;  /* 0x00000000000073c6 */ /* 0x004ea40000000000 */
[----:B--2---:R2:W-:Y:S01]  /*6460*/  SYNCS.ARRIVE.TRANS64.RED.A1T0 RZ, [R0+URZ], RZ ;  /* 0x000000ff00ff79a7 */ /* 0x0045e200081004ff */
[----:B---3--:R-:W-:Y:S11]  /*6470*/  LOP3.LUT P0, RZ, R6, 0x1, RZ, 0xc0, !PT ;  /* 0x0000000106ff7812 */ /* 0x008ff6000780c0ff */
[----:B------:R-:W-:Y:S02]  /*6480*/  @!UPT UIADD3 URZ, UPT, UPT, URZ, URZ, URZ ;  /* 0x000000fffffff290 */ /* 0x000fe4000fffe0ff */
[----:B------:R-:W-:Y:S01]  /*6490*/  VOTEU.ANY UP1, P0 ;  /* 0x0000000000ff7886 */ /* 0x000fe20000020100 */
[----:B------:R-:W-:Y:S01]  /*64a0*/  PLOP3.LUT P0, PT, PT, PT, UP1, 0x80, 0x8 ;  /* 0x000000000008781c */ /* 0x000fe20003f0f018 */
[----:B------:R-:W-:Y:S06]  /*64b0*/  UP2UR UR4, UPR, URZ, 0x2 ;  /* 0x00000002ff047883 */ /* 0x000fec0008000000 */
[----:B------:R-:W-:Y:S06]  /*64c0*/  IMAD.U32 R96, RZ, RZ, UR4 ;  /* 0x00000004ff607e24 */ /* 0x000fec000f8e00ff */
[----:B------:R-:W-:Y:S02]  /*64d0*/  @P0 SHF.R.U32.HI R3, RZ, 0x10, R5 ;  /* 0x00000010ff030819 */ /* 0x000fe40000011605 */
[----:B------:R-:W-:Y:S02]  /*64e0*/  @P0 MOV R8, R4 ;  /* 0x0000000400080202 */ /* 0x000fe40000000f00 */
[----:B------:R-:W-:Y:S02]  /*64f0*/  @P0 R2UR UR4, R3 ;  /* 0x00000000030402ca */ /* 0x000fe400000e0000 */
[----:B------:R-:W-:Y:S02]  /*6500*/  @P0 LOP3.LUT R4, R5, 0xffff, RZ, 0xc0, !PT ;  /* 0x0000ffff05040812 */ /* 0x000fe400078ec0ff */
[----:B------:R-:W-:Y:S02]  /*6510*/  @P0 R2UR UR6, R8 ;  /* 0x00000000080602ca */ /* 0x000fe400000e0000 */
[----:B------:R-:W-:Y:S07]  /*6520*/  @P0 R2UR UR5, R4 ;  /* 0x00000000040502ca */ /* 0x000fee00000e0000 */
[----:B------:R-:W-:Y:S02]  /*6530*/  @UP1 UMOV UR7, UR4 ;  /* 0x0000000400071c82 */ /* 0x000fe40008000000 */
[----:B------:R-:W-:Y:S02]  /*6540*/  IMAD.U32 R94, RZ, RZ, UR7 ;  /* 0x00000007ff5e7e24 */ /* 0x000fe4000f8e00ff */
[----:B------:R-:W-:Y:S02]  /*6550*/  @UP1 UMOV UR39, UR6 ;  /* 0x0000000600271c82 */ /* 0x000fe40008000000 */
[----:B------:R-:W-:Y:S01]  /*6560*/  @UP1 UMOV UR38, UR5 ;  /* 0x0000000500261c82 */ /* 0x000fe20008000000 */
[----:B--2---:R-:W-:Y:S05]  /*6570*/  BRA.U !UP0, `(.L_x_82) ;  /* 0x0000000108d07547 */ /* 0x004fea000b800000 */
[----:B------:R-:W2:Y:S01]  /*6580*/  LDCU UR14, c[0x0][0xd20] ;  /* 0x0001a400ff0e77ac */ /* 0x000ea20008000800 */
[----:B------:R-:W-:Y:S01]  /*6590*/  R2UR UR10, R85 ;  /* 0x00000000550a72ca */ /* 0x000fe200000e0000 */
[----:B-1----:R-:W-:Y:S02]  /*65a0*/  UIMAD.WIDE.U32 UR4, UR57, UR63, URZ ;  /* 0x0000003f390472a5 */ /* 0x002fe4000f8e00ff */
[----:B------:R-:W-:Y:S02]  /*65b0*/  UISETP.NE.AND UP0, UPT, UR62, 0x1, UPT ;  /* 0x000000013e00788c */ /* 0x000fe4000bf05270 */
[----:B------:R-:W-:Y:S02]  /*65c0*/  UIMAD.WIDE.U32 UR8, UR38, UR63, URZ ;  /* 0x0000003f260872a5 */ /* 0x000fe4000f8e00ff */
[----:B------:R-:W-:Y:S02]  /*65d0*/  UISETP.NE.AND UP1, UPT, UR45, 0x1, UPT ;  /* 0x000000012d00788c */ /* 0x000fe4000bf25270 */
[----:B------:R-:W-:Y:S04]  /*65e0*/  UIMAD.WIDE.U32 UR12, UR39, UR60, URZ ;  /* 0x0000003c270c72a5 */ /* 0x000fe8000f8e00ff */
[----:B------:R-:W-:Y:S02]  /*65f0*/  UIMAD.WIDE.U32 UR6, UR10, UR60, URZ ;  /* 0x0000003c0a0672a5 */ /* 0x000fe4000f8e00ff */
[----:B------:R-:W-:Y:S01]  /*6600*/  UISETP.NE.AND UP2, UPT, UR44, 0x1, UPT ;  /* 0x000000012c00788c */ /* 0x000fe2000bf45270 */
[----:B------:R-:W-:Y:S02]  /*6610*/  UMOV UR4, UR5 ;  /* 0x0000000500047c82 */ /* 0x000fe40008000000 */
[----:B--2---:R-:W-:Y:S03]  /*6620*/  USHF.R.U32.HI UR5, URZ, UR14, UR4 ;  /* 0x0000000eff057299 */ /* 0x004fe60008011604 */
[----:B------:R-:W-:Y:S02]  /*6630*/  UMOV UR4, UR7 ;  /* 0x0000000700047c82 */ /* 0x000fe40008000000 */
[----:B------:R-:W-:Y:S02]  /*6640*/  USHF.R.U32.HI UR7, URZ, UR61, UR4 ;  /* 0x0000003dff077299 */ /* 0x000fe40008011604 */
[----:B------:R-:W-:Y:S02]  /*6650*/  USEL UR4, UR57, UR5, !UP0 ;  /* 0x0000000539047287 */ /* 0x000fe4000c000000 */
[----:B------:R-:W-:Y:S01]  /*6660*/  USEL UR7, UR10, UR7, !UP1 ;  /* 0x000000070a077287 */ /* 0x000fe2000c800000 */
[----:B------:R-:W-:Y:S01]  /*6670*/  UMOV UR5, UR9 ;  /* 0x0000000900057c82 */ /* 0x000fe20008000000 */
[----:B------:R-:W-:Y:S02]  /*6680*/  UIMAD.WIDE.U32 UR8, UR4, UR42, URZ ;  /* 0x0000002a040872a5 */ /* 0x000fe4000f8e00ff */
[----:B------:R-:W-:Y:S03]  /*6690*/  USHF.R.U32.HI UR6, URZ, UR14, UR5 ;  /* 0x0000000eff067299 */ /* 0x000fe60008011605 */
[----:B------:R-:W-:Y:S01]  /*66a0*/  UMOV UR5, UR13 ;  /* 0x0000000d00057c82 */ /* 0x000fe20008000000 */
[----:B------:R-:W-:Y:S02]  /*66b0*/  UIMAD.WIDE.U32 UR12, UR7, UR42, URZ ;  /* 0x0000002a070c72a5 */ /* 0x000fe4000f8e00ff */
[----:B------:R-:W-:Y:S02]  /*66c0*/  USEL UR6, UR38, UR6, !UP0 ;  /* 0x0000000626067287 */ /* 0x000fe4000c000000 */
[----:B------:R-:W-:Y:S01]  /*66d0*/  USHF.R.U32.HI UR5, URZ, UR61, UR5 ;  /* 0x0000003dff057299 */ /* 0x000fe20008011605 */
[----:B------:R-:W-:Y:S02]  /*66e0*/  UMOV UR8, UR9 ;  /* 0x0000000900087c82 */ /* 0x000fe40008000000 */
[----:B------:R-:W-:Y:S02]  /*66f0*/  @UP2 USHF.R.U32.HI UR4, URZ, UR43, UR8 ;  /* 0x0000002bff042299 */ /* 0x000fe40008011608 */
[----:B------:R-:W-:Y:S02]  /*6700*/  USEL UR5, UR39, UR5, !UP1 ;  /* 0x0000000527057287 */ /* 0x000fe4000c800000 */
[----:B------:R-:W-:Y:S01]  /*6710*/  UIMAD UR4, UR44, UR4, URZ ;  /* 0x000000042c0472a4 */ /* 0x000fe2000f8e02ff */
[----:B------:R-:W-:Y:S01]  /*6720*/  UMOV UR8, UR13 ;  /* 0x0000000d00087c82 */ /* 0x000fe20008000000 */
[----:B------:R-:W-:Y:S02]  /*6730*/  UIMAD.WIDE.U32 UR12, UR6, UR42, URZ ;  /* 0x0000002a060c72a5 */ /* 0x000fe4000f8e00ff */
[----:B------:R-:W-:Y:S02]  /*6740*/  @UP2 USHF.R.U32.HI UR7, URZ, UR43, UR8 ;  /* 0x0000002bff072299 */ /* 0x000fe40008011608 */
[----:B------:R-:W-:Y:S02]  /*6750*/  UISETP.GE.AND UP0, UPT, UR6, UR4, UPT ;  /* 0x000000040600728c */ /* 0x000fe4000bf06270 */
[----:B------:R-:W-:Y:S01]  /*6760*/  UIMAD UR8, UR44, UR7, URZ ;  /* 0x000000072c0872a4 */ /* 0x000fe2000f8e02ff */
[----:B------:R-:W-:Y:S03]  /*6770*/  UMOV UR4, UR13 ;  /* 0x0000000d00047c82 */ /* 0x000fe60008000000 */
[----:B------:R-:W-:Y:S02]  /*6780*/  UISETP.GE.OR UP0, UPT, UR5, UR8, UP0 ;  /* 0x000000080500728c */ /* 0x000fe40008706670 */
[----:B------:R-:W-:Y:S02]  /*6790*/  USHF.R.U32.HI UR4, URZ, UR43, UR4 ;  /* 0x0000002bff047299 */ /* 0x000fe40008011604 */
[----:B------:R-:W-:Y:S02]  /*67a0*/  UIMAD.WIDE.U32 UR8, UR5, UR42, URZ ;  /* 0x0000002a050872a5 */ /* 0x000fe4000f8e00ff */
[----:B------:R-:W-:Y:S02]  /*67b0*/  USEL UR12, UR6, UR4, !UP2 ;  /* 0x00000004060c7287 */ /* 0x000fe4000d000000 */
[----:B------:R-:W-:Y:S02]  /*67c0*/  UIADD3 UR8, UPT, UPT, -UR5, URZ, URZ ;  /* 0x000000ff05087290 */ /* 0x000fe4000fffe1ff */
[----:B------:R-:W-:Y:S01]  /*67d0*/  UIADD3 UR10, UPT, UPT, -UR12, URZ, URZ ;  /* 0x000000ff0c0a7290 */ /* 0x000fe2000fffe1ff */
[----:B------:R-:W-:Y:S01]  /*67e0*/  @!UP0 UMOV UR4, UR9 ;  /* 0x0000000900048c82 */ /* 0x000fe20008000000 */
[----:B------:R-:W-:Y:S02]  /*67f0*/  UIADD3 UR9, UPT, UPT, -UR6, URZ, URZ ;  /* 0x000000ff06097290 */ /* 0x000fe4000fffe1ff */
[----:B------:R-:W-:Y:S02]  /*6800*/  @!UP0 USHF.R.U32.HI UR4, URZ, UR43, UR4 ;  /* 0x0000002bff048299 */ /* 0x000fe40008011604 */
[----:B------:R-:W-:Y:S02]  /*6810*/  UIMAD UR10, UR44, UR10, UR6 ;  /* 0x0000000a2c0a72a4 */ /* 0x000fe4000f8e0206 */
[----:B------:R-:W-:Y:S04]  /*6820*/  @!UP0 USEL UR4, UR5, UR4, !UP2 ;  /* 0x0000000405048287 */ /* 0x000fe8000d000000 */
[----:B------:R-:W-:Y:S02]  /*6830*/  @!UP0 UIMAD UR10, UR7, UR10, UR4 ;  /* 0x0000000a070a82a4 */ /* 0x000fe4000f8e0204 */
[----:B------:R-:W-:Y:S02]  /*6840*/  @!UP0 UIADD3 UR12, UPT, UPT, UR12, -UR4, URZ ;  /* 0x800000040c0c8290 */ /* 0x000fe4000fffe0ff */
[----:B------:R-:W-:Y:S02]  /*6850*/  UIMAD UR7, UR45, UR8, UR39 ;  /* 0x000000082d0772a4 */ /* 0x000fe4000f8e0227 */
[----:B------:R-:W-:Y:S02]  /*6860*/  @!UP0 UIMAD UR6, UR12, UR44, UR5 ;  /* 0x0000002c0c0682a4 */ /* 0x000fe4000f8e0205 */
[----:B------:R-:W-:Y:S01]  /*6870*/  UIMAD UR4, UR62, UR9, UR38 ;  /* 0x000000093e0472a4 */ /* 0x000fe2000f8e0226 */
[----:B------:R-:W-:Y:S02]  /*6880*/  @!UP0 UMOV UR5, UR10 ;  /* 0x0000000a00058c82 */ /* 0x000fe40008000000 */
[----:B------:R-:W-:Y:S02]  /*6890*/  UIMAD UR39, UR5, UR45, UR7 ;  /* 0x0000002d052772a4 */ /* 0x000fe4000f8e0207 */
[----:B------:R-:W-:Y:S11]  /*68a0*/  UIMAD UR38, UR6, UR62, UR4 ;  /* 0x0000003e062672a4 */ /* 0x000ff6000f8e0204 */
[----:B------:R-:W-:Y:S01]  /*68b0*/  @!UPT UIADD3 URZ, UPT, UPT, URZ, URZ, URZ ;  /* 0x000000fffffff290 */ /* 0x000fe2000fffe0ff */
.L_x_82:
[----:B------:R-:W-:Y:S01]  /*68c0*/  UISETP.NE.AND UP0, UPT, UR41, 0x1, UPT ;  /* 0x000000012900788c */ /* 0x000fe2000bf05270 */
[----:B------:R-:W-:Y:S01]  /*68d0*/  R2UR UR16, R95 ;  /* 0x000000005f1072ca */ /* 0x000fe200000e0000 */
[----:B------:R-:W-:Y:S01]  /*68e0*/  USHF.L.U32 UR49, UR11, 0x7, URZ ;  /* 0x000000070b317899 */ /* 0x000fe200080006ff */
[----:B------:R-:W-:Y:S01]  /*68f0*/  IADD3 R88, PT, PT, R88, 0x1, RZ ;  /* 0x0000000158587810 */ /* 0x000fe20007ffe0ff */
[----:B------:R-:W-:Y:S07]  /*6900*/  USHF.L.U32 UR54, UR25, 0x8, URZ ;  /* 0x0000000819367899 */ /* 0x000fee00080006ff */
[----:B------:R-:W2:Y:S01]  /*6910*/  @!UP0 LDCU.128 UR12, c[0x0][0xd10] ;  /* 0x0001a200ff0c87ac */ /* 0x000ea20008000c00 */
[----:B------:R-:W3:Y:S01]  /*6920*/  @!UP0 LDCU UR5, c[0x0][0xd0c] ;  /* 0x0001a180ff0587ac */ /* 0x000ee20008000800 */
[----:B------:R-:W1:Y:S01]  /*6930*/  @!UP0 LDCU UR10, c[0x0][0xd20] ;  /* 0x0001a400ff0a87ac */ /* 0x000e620008000800 */
[----:B--2---:R-:W-:Y:S02]  /*6940*/  UIMAD.WIDE.U32 UR8, UR39, UR12, URZ ;  /* 0x0000000c270872a5 */ /* 0x004fe4000f8e00ff */
[----:B------:R-:W-:Y:S02]  /*6950*/  UIMAD.WIDE.U32 UR6, UR38, UR15, URZ ;  /* 0x0000000f260672a5 */ /* 0x000fe4000f8e00ff */
[----:B------:R-:W-:Y:S03]  /*6960*/  @!UP0 UISETP.NE.AND UP1, UPT, UR14, 0x1, UPT ;  /* 0x000000010e00888c */ /* 0x000fe6000bf25270 */
[----:B------:R-:W-:Y:S01]  /*6970*/  @!UP0 UMOV UR4, UR9 ;  /* 0x0000000900048c82 */ /* 0x000fe20008000000 */
[----:B---3--:R-:W-:Y:S02]  /*6980*/  @!UP0 UISETP.NE.AND UP2, UPT, UR5, 0x1, UPT ;  /* 0x000000010500888c */ /* 0x008fe4000bf45270 */
[----:B------:R-:W-:Y:S01]  /*6990*/  @!UP0 USHF.R.U32.HI UR4, URZ, UR13, UR4 ;  /* 0x0000000dff048299 */ /* 0x000fe20008011604 */
[----:B------:R-:W-:Y:S02]  /*69a0*/  @!UP0 UMOV UR6, UR7 ;  /* 0x0000000700068c82 */ /* 0x000fe40008000000 */
[----:B-1----:R-:W-:Y:S02]  /*69b0*/  @!UP0 USHF.R.U32.HI UR6, URZ, UR10, UR6 ;  /* 0x0000000aff068299 */ /* 0x002fe40008011606 */
[----:B------:R-:W-:Y:S02]  /*69c0*/  @!UP0 USEL UR7, UR39, UR4, !UP2 ;  /* 0x0000000427078287 */ /* 0x000fe4000d000000 */
[----:B------:R-:W-:Y:S04]  /*69d0*/  @!UP0 USEL UR6, UR38, UR6, !UP1 ;  /* 0x0000000626068287 */ /* 0x000fe8000c800000 */
[----:B------:R-:W-:Y:S02]  /*69e0*/  @!UP0 UIADD3 UR4, UPT, UPT, -UR7, UR6, URZ ;  /* 0x0000000607048290 */ /* 0x000fe4000fffe1ff */
[----:B------:R-:W-:Y:S02]  /*69f0*/  @!UP0 UIADD3 UR6, UPT, UPT, UR7, -UR6, URZ ;  /* 0x8000000607068290 */ /* 0x000fe4000fffe0ff */
[----:B------:R-:W-:Y:S02]  /*6a00*/  @!UP0 UIMAD UR39, UR4, UR5, UR39 ;  /* 0x00000005042782a4 */ /* 0x000fe4000f8e0227 */
[----:B------:R-:W-:Y:S02]  /*6a10*/  @!UP0 UIMAD UR38, UR6, UR14, UR38 ;  /* 0x0000000e062682a4 */ /* 0x000fe4000f8e0226 */
[----:B------:R-:W-:Y:S09]  /*6a20*/  ULOP3.LUT UP0, URZ, UR16, 0x1f0, URZ, 0xc0, !UPT ;  /* 0x000001f010ff7892 */ /* 0x000ff2000f80c0ff */
[----:B------:R-:W-:Y:S05]  /*6a30*/  BRA.U !UP0, `(.L_x_83) ;  /* 0x00000001087c7547 */ /* 0x000fea000b800000 */
[----:B------:R-:W1:Y:S01]  /*6a40*/  LDCU.64 UR8, c[0x4][0x80] ;  /* 0x01001000ff0877ac */ /* 0x000e620008000a00 */
[----:B------:R-:W-:Y:S01]  /*6a50*/  MOV R16, 0x0 ;  /* 0x0000000000107802 */ /* 0x000fe20000000f00 */
[----:B------:R-:W-:Y:S02]  /*6a60*/  HFMA2 R12, -RZ, RZ, 0, 5.9604644775390625e-08 ;  /* 0x00000001ff0c7431 */ /* 0x000fe400000001ff */
[----:B------:R-:W-:Y:S01]  /*6a70*/  IMAD.MOV.U32 R8, RZ, RZ, 0x70 ;  /* 0x00000070ff087424 */ /* 0x000fe200078e00ff */
[----:B------:R2:W3:Y:S01]  /*6a80*/  LDC.64 R14, c[0x4][R16] ;  /* 0x01000000100e7b82 */ /* 0x0004e20000000a00 */
[----:B------:R-:W4:Y:S01]  /*6a90*/  LDCU.64 UR6, c[0x4][0x88] ;  /* 0x01001100ff0677ac */ /* 0x000f220008000a00 */
[----:B------:R-:W-:Y:S01]  /*6aa0*/  IMAD.MOV.U32 R13, RZ, RZ, RZ ;  /* 0x000000ffff0d7224 */ /* 0x000fe200078e00ff */
[----:B------:R-:W2:Y:S01]  /*6ab0*/  LDCU.64 UR4, c[0x4][0x8] ;  /* 0x01000100ff0477ac */ /* 0x000ea20008000a00 */
[----:B-1----:R-:W-:Y:S01]  /*6ac0*/  MOV R5, UR9 ;  /* 0x0000000900057c02 */ /* 0x002fe20008000f00 */
[----:B------:R-:W-:Y:S01]  /*6ad0*/  IMAD.U32 R4, RZ, RZ, UR8 ;  /* 0x00000008ff047e24 */ /* 0x000fe2000f8e00ff */
[----:B----4-:R-:W-:Y:S01]  /*6ae0*/  MOV R7, UR7 ;  /* 0x0000000700077c02 */ /* 0x010fe20008000f00 */
[----:B------:R-:W-:Y:S01]  /*6af0*/  IMAD.U32 R6, RZ, RZ, UR6 ;  /* 0x00000006ff067e24 */ /* 0x000fe2000f8e00ff */
[----:B--2---:R-:W-:Y:S01]  /*6b00*/  MOV R11, UR5 ;  /* 0x00000005000b7c02 */ /* 0x004fe20008000f00 */
[----:B------:R-:W-:Y:S02]  /*6b10*/  IMAD.U32 R10, RZ, RZ, UR4 ;  /* 0x00000004ff0a7e24 */ /* 0x000fe4000f8e00ff */
[----:B------:R-:W-:Y:S07]  /*6b20*/  LEPC R20, `(.L_x_84) ;  /* 0x000000001014794e */ /* 0x000fee0000000000 */
[----:B---3-5:R-:W-:Y:S05]  /*6b30*/  CALL.ABS.NOINC R14 ;  /* 0x000000000e007343 */ /* 0x028fea0003c00000 */
.L_x_84:
[----:B------:R-:W1:Y:S01]  /*6b40*/  LDCU.64 UR8, c[0x4][0x80] ;  /* 0x01001000ff0877ac */ /* 0x000e620008000a00 */
[----:B------:R-:W2:Y:S01]  /*6b50*/  LDC.64 R16, c[0x4][R16] ;  /* 0x0100000010107b82 */ /* 0x000ea20000000a00 */
[----:B------:R-:W-:Y:S02]  /*6b60*/  HFMA2 R12, -RZ, RZ, 0, 5.9604644775390625e-08 ;  /* 0x00000001ff0c7431 */ /* 0x000fe400000001ff */
[----:B------:R-:W-:Y:S02]  /*6b70*/  IMAD.MOV.U32 R8, RZ, RZ, 0x70 ;  /* 0x00000070ff087424 */ /* 0x000fe400078e00ff */
[----:B------:R-:W-:Y:S01]  /*6b80*/  IMAD.MOV.U32 R13, RZ, RZ, RZ ;  /* 0x000000ffff0d7224 */ /* 0x000fe200078e00ff */
[----:B------:R-:W3:Y:S01]  /*6b90*/  LDCU.64 UR6, c[0x4][0x88] ;  /* 0x01001100ff0677ac */ /* 0x000ee20008000a00 */
[----:B------:R-:W4:Y:S01]  /*6ba0*/  LDCU.64 UR4, c[0x4][0x8] ;  /* 0x01000100ff0477ac */ /* 0x000f220008000a00 */
[----:B-1----:R-:W-:Y:S02]  /*6bb0*/  MOV R4, UR8 ;  /* 0x0000000800047c02 */ /* 0x002fe40008000f00 */
[----:B------:R-:W-:Y:S02]  /*6bc0*/  MOV R5, UR9 ;  /* 0x0000000900057c02 */ /* 0x000fe40008000f00 */
[----:B---3--:R-:W-:Y:S01]  /*6bd0*/  MOV R7, UR7 ;  /* 0x0000000700077c02 */ /* 0x008fe20008000f00 */
[----:B------:R-:W-:Y:S01]  /*6be0*/  IMAD.U32 R6, RZ, RZ, UR6 ;  /* 0x00000006ff067e24 */ /* 0x000fe2000f8e00ff */
[----:B----4-:R-:W-:Y:S01]  /*6bf0*/  MOV R11, UR5 ;  /* 0x00000005000b7c02 */ /* 0x010fe20008000f00 */
[----:B------:R-:W-:Y:S02]  /*6c00*/  IMAD.U32 R10, RZ, RZ, UR4 ;  /* 0x00000004ff0a7e24 */ /* 0x000fe4000f8e00ff */
[----:B------:R-:W-:Y:S07]  /*6c10*/  LEPC R20, `(.L_x_83) ;  /* 0x000000001014794e */ /* 0x000fee0000000000 */
[----:B--2---:R-:W-:Y:S05]  /*6c20*/  CALL.ABS.NOINC R16 ;  /* 0x0000000010007343 */ /* 0x004fea0003c00000 */
.L_x_83:
[----:B------:R-:W-:Y:S02]  /*6c30*/  R2UR UR8, R86 ;  /* 0x00000000560872ca */ /* 0x000fe400000e0000 */
[----:B------:R-:W-:Y:S02]  /*6c40*/  R2UR UR7, R84 ;  /* 0x00000000540772ca */ /* 0x000fe400000e0000 */
[----:B------:R-:W-:Y:S02]  /*6c50*/  R2UR UR6, R83 ;  /* 0x00000000530672ca */ /* 0x000fe400000e0000 */
[----:B------:R-:W-:Y:S02]  /*6c60*/  R2UR UR5, R82 ;  /* 0x00000000520572ca */ /* 0x000fe400000e0000 */
[----:B------:R-:W-:Y:S02]  /*6c70*/  R2UR UR4, R81 ;  /* 0x00000000510472ca */ /* 0x000fe400000e0000 */
[----:B------:R-:W-:Y:S03]  /*6c80*/  ISETP.NE.U32.AND P4, PT, R76, RZ, PT ;  /* 0x000000ff4c00720c */ /* 0x000fe60003f85070 */
[----:B------:R-:W-:Y:S01]  /*6c90*/  UISETP.NE.AND UP2, UPT, UR8, URZ, UPT ;  /* 0x000000ff0800728c */ /* 0x000fe2000bf45270 */
[----:B------:R-:W-:Y:S01]  /*6ca0*/  ISETP.NE.AND.EX P4, PT, R77, RZ, PT, P4 ;  /* 0x000000ff4d00720c */ /* 0x000fe20003f85340 */
[----:B------:R-:W-:Y:S04]  /*6cb0*/  UISETP.NE.U32.AND UP0, UPT, UR7, URZ, UPT ;  /* 0x000000ff0700728c */ /* 0x000fe8000bf05070 */
[----:B------:R-:W-:Y:S01]  /*6cc0*/  ISETP.NE.U32.AND P2, PT, RZ, UR5, PT ;  /* 0x00000005ff007c0c */ /* 0x000fe2000bf45070 */
[----:B------:R-:W-:Y:S01]  /*6cd0*/  UISETP.NE.AND.EX UP1, UPT, UR6, URZ, UPT, UP0 ;  /* 0x000000ff0600728c */ /* 0x000fe2000bf25300 */
[----:B------:R-:W-:Y:S01]  /*6ce0*/  PLOP3.LUT P1, PT, PT, PT, UP2, 0x80, 0x8 ;  /* 0x000000000008781c */ /* 0x000fe20003f2f028 */
[----:B------:R-:W-:Y:S01]  /*6cf0*/  UPLOP3.LUT UP0, UPT, UPT, UPT, UPT, 0x40, 0x4 ;  /* 0x000000000004789c */ /* 0x000fe20003f0e870 */
[----:B------:R-:W-:Y:S01]  /*6d00*/  ISETP.NE.AND.EX P2, PT, RZ, UR4, PT, P2 ;  /* 0x00000004ff007c0c */ /* 0x000fe2000bf45320 */
[----:B------:R-:W-:Y:S06]  /*6d10*/  @UP2 UPLOP3.LUT UP0, UPT, UPT, UPT, UP1, 0x80, 0x8 ;  /* 0x000000000008289c */ /* 0x000fec0003f0f010 */
[----:B------:R-:W-:Y:S01]  /*6d20*/  PLOP3.LUT P0, PT, PT, PT, UP0, 0x80, 0x8 ;  /* 0x000000000008781c */ /* 0x000fe20003f0f008 */
[----:B------:R-:W-:Y:S01]  /*6d30*/  @!UPT UIADD3 URZ, UPT, UPT, URZ, URZ, URZ ;  /* 0x000000fffffff290 */ /* 0x000fe2000fffe0ff */
[----:B------:R-:W-:Y:S11]  /*6d40*/  BRA.U !UP1, `(.L_x_85) ;  /* 0x0000000109487547 */ /* 0x000ff6000b800000 */
[----:B------:R-:W1:Y:S01]  /*6d50*/  LDCU.64 UR8, c[0x0][0x358] ;  /* 0x00006b00ff0877ac */ /* 0x000e620008000a00 */
[----:B------:R-:W-:Y:S01]  /*6d60*/  R2UR UR5, R82 ;  /* 0x00000000520572ca */ /* 0x000fe200000e0000 */
[----:B------:R-:W-:Y:S01]  /*6d70*/  IMAD.MOV.U32 R79, RZ, RZ, 0x1 ;  /* 0x00000001ff4f7424 */ /* 0x000fe200078e00ff */
[----:B------:R-:W-:Y:S01]  /*6d80*/  R2UR UR4, R81 ;  /* 0x00000000510472ca */ /* 0x000fe200000e0000 */
[----:B------:R-:W-:Y:S01]  /*6d90*/  IMAD.MOV.U32 R0, RZ, RZ, 0x1 ;  /* 0x00000001ff007424 */ /* 0x000fe200078e00ff */
[----:B------:R-:W-:Y:S09]  /*6da0*/  R2UR UR6, R84 ;  /* 0x00000000540672ca */ /* 0x000ff200000e0000 */
[----:B------:R-:W-:Y:S04]  /*6db0*/  UISETP.NE.U32.AND UP0, UPT, UR5, URZ, UPT ;  /* 0x000000ff0500728c */ /* 0x000fe8000bf05070 */
[----:B------:R-:W-:Y:S06]  /*6dc0*/  UISETP.NE.AND.EX UP0, UPT, UR4, URZ, UPT, UP0 ;  /* 0x000000ff0400728c */ /* 0x000fec000bf05300 */
[----:B------:R-:W-:Y:S05]  /*6dd0*/  PLOP3.LUT P3, PT, PT, PT, UP0, 0x80, 0x8 ;  /* 0x000000000008781c */ /* 0x000fea0003f6f008 */
[----:B------:R-:W2:Y:S01]  /*6de0*/  @UP0 LDCU.64 UR4, c[0x0][0xa88] ;  /* 0x00015100ff0407ac */ /* 0x000ea20008000a00 */
[----:B------:R-:W-:Y:S07]  /*6df0*/  @UP0 UIMAD UR6, UR36, UR6, URZ ;  /* 0x00000006240602a4 */ /* 0x000fee000f8e02ff */
[----:B------:R-:W-:Y:S01]  /*6e00*/  @!P3 PRMT R79, R0, 0x7610, R79 ;  /* 0x00007610004fb816 */ /* 0x000fe2000000004f */
[----:B--2---:R-:W-:Y:S06]  /*6e10*/  @UP0 UIMAD.WIDE UR4, UR6, 0x4, UR4 ;  /* 0x00000004060408a5 */ /* 0x004fec000f8e0204 */
[----:B------:R-:W-:Y:S02]  /*6e20*/  IMAD.U32 R4, RZ, RZ, UR4 ;  /* 0x00000004ff047e24 */ /* 0x000fe4000f8e00ff */
[----:B------:R-:W-:Y:S03]  /*6e30*/  IMAD.U32 R5, RZ, RZ, UR5 ;  /* 0x00000005ff057e24 */ /* 0x000fe6000f8e00ff */
[----:B------:R-:W2:Y:S02]  /*6e40*/  @!UP0 LDCU UR4, c[0x0][0xa80] ;  /* 0x00015000ff0487ac */ /* 0x000ea40008000800 */
[----:B-1---5:R1:W5:Y:S02]  /*6e50*/  @P3 LDG.E R40, desc[UR8][R4.64] ;  /* 0x0000000804283981 */ /* 0x022364000c1e1900 */
[----:B-12---:R-:W-:Y:S02]  /*6e60*/  @!P3 IMAD.U32 R40, RZ, RZ, UR4 ;  /* 0x00000004ff28be24 */ /* 0x006fe4000f8e00ff */
.L_x_85:
[----:B------:R-:W-:Y:S05]  /*6e70*/  @!P4 BRA `(.L_x_86) ;  /* 0x000000000024c947 */ /* 0x000fea0003800000 */
[----:B----4-:R-:W-:Y:S01]  /*6e80*/  ISETP.NE.U32.AND P3, PT, R74, RZ, PT ;  /* 0x000000ff4a00720c */ /* 0x010fe20003f65070 */
[----:B------:R-:W1:Y:S03]  /*6e90*/  LDCU.64 UR4, c[0x0][0x358] ;  /* 0x00006b00ff0477ac */ /* 0x000e660008000a00 */
[----:B------:R-:W-:Y:S11]  /*6ea0*/  ISETP.NE.AND.EX P3, PT, R75, RZ, PT, P3 ;  /* 0x000000ff4b00720c */ /* 0x000ff60003f65330 */
[----:B------:R-:W-:Y:S02]  /*6eb0*/  @!UPT UIADD3 URZ, UPT, UPT, URZ, URZ, URZ ;  /* 0x000000fffffff290 */ /* 0x000fe4000fffe0ff */
[----:B------:R-:W2:Y:S01]  /*6ec0*/  @P3 LDC.64 R4, c[0x0][0xaa8] ;  /* 0x0002aa00ff043b82 */ /* 0x000ea20000000a00 */
[----:B------:R-:W-:Y:S04]  /*6ed0*/  @P3 IMAD R0, R76, UR36, RZ ;  /* 0x000000244c003c24 */ /* 0x000fe8000f8e02ff */
[----:B--2---:R-:W-:Y:S05]  /*6ee0*/  @P3 IMAD.WIDE R4, R0, 0x4, R4 ;  /* 0x0000000400043825 */ /* 0x004fea00078e0204 */
[----:B-1---5:R1:W5:Y:S02]  /*6ef0*/  @P3 LDG.E R36, desc[UR4][R4.64] ;  /* 0x0000000404243981 */ /* 0x022364000c1e1900 */
[----:B-1----:R-:W2:Y:S02]  /*6f00*/  @!P3 LDC R36, c[0x0][0xaa0] ;  /* 0x0002a800ff24bb82 */ /* 0x002ea40000000800 */
.L_x_86:
[----:B-----5:R-:W-:Y:S01]  /*6f10*/  ISETP.NE.AND P3, PT, R40, RZ, PT ;  /* 0x000000ff2800720c */ /* 0x020fe20003f65270 */
[----:B------:R-:W-:Y:S01]  /*6f20*/  ULOP3.LUT UR4, UR56, 0x1, URZ, 0x3c, !UPT ;  /* 0x0000000138047892 */ /* 0x000fe2000f8e3cff */
[----:B------:R-:W-:Y:S01]  /*6f30*/  SEL R6, RZ, 0xffffffff, P2 ;  /* 0xffffffffff067807 */ /* 0x000fe20001000000 */
[----:B------:R-:W-:Y:S01]  /*6f40*/  IMAD.U32 R104, RZ, RZ, UR52 ;  /* 0x00000034ff687e24 */ /* 0x000fe2000f8e00ff */
[C---:B------:R-:W-:Y:S01]  /*6f50*/  @P1 LOP3.LUT P2, RZ, R79.reuse, 0xff, RZ, 0xc0, !PT ;  /* 0x000000ff4fff1812 */ /* 0x040fe2000784c0ff */
[----:B------:R-:W-:Y:S01]  /*6f60*/  IMAD.SHL.U32 R99, R90, 0x4, RZ ;  /* 0x000000045a637824 */ /* 0x000fe200078e00ff */
[----:B------:R-:W-:Y:S01]  /*6f70*/  @P1 SEL R5, RZ, 0xffffffff, P3 ;  /* 0xffffffffff051807 */ /* 0x000fe20001800000 */
[----:B------:R-:W-:Y:S01]  /*6f80*/  IMAD.U32 R102, RZ, RZ, UR4 ;  /* 0x00000004ff667e24 */ /* 0x000fe2000f8e00ff */
[----:B------:R-:W-:Y:S01]  /*6f90*/  LOP3.LUT P4, R87, R79, 0xff, RZ, 0xc0, !PT ;  /* 0x000000ff4f577812 */ /* 0x000fe2000788c0ff */
[----:B------:R-:W-:Y:S01]  /*6fa0*/  IMAD.SHL.U32 R104, R104, 0x4000, RZ ;  /* 0x0000400068687824 */ /* 0x000fe200078e00ff */
[----:B------:R-:W-:Y:S01]  /*6fb0*/  @P0 SEL R5, R6, R5, !P2 ;  /* 0x0000000506050207 */ /* 0x000fe20005000000 */
[----:B------:R-:W-:Y:S01]  /*6fc0*/  IMAD.U32 R3, RZ, RZ, UR37 ;  /* 0x00000025ff037e24 */ /* 0x000fe2000f8e00ff */
[----:B------:R-:W-:Y:S01]  /*6fd0*/  PLOP3.LUT P0, PT, PT, PT, UP1, 0x80, 0x8 ;  /* 0x000000000008781c */ /* 0x000fe20003f0f018 */
[----:B------:R-:W-:Y:S01]  /*6fe0*/  IMAD.IADD R107, R91, 0x1, R104 ;  /* 0x000000015b6b7824 */ /* 0x000fe200078e0268 */
[----:B------:R-:W-:Y:S01]  /*6ff0*/  @P1 LOP3.LUT R5, R5, 0x1, RZ, 0xc0, !PT ;  /* 0x0000000105051812 */ /* 0x000fe200078ec0ff */
[----:B------:R-:W-:Y:S01]  /*7000*/  IMAD.SHL.U32 R98, R92, 0x4, RZ ;  /* 0x000000045c627824 */ /* 0x000fe200078e00ff */
[----:B------:R-:W-:Y:S01]  /*7010*/  BSSY B1, `(.L_x_87) ;  /* 0x000006a000017945 */ /* 0x000fe20003800000 */
[----:B------:R-:W-:Y:S01]  /*7020*/  IMAD.IADD R105, R107, 0x1, R99 ;  /* 0x000000016b697824 */ /* 0x000fe200078e0263 */
[----:B------:R-:W-:Y:S01]  /*7030*/  ISETP.NE.U32.OR P5, PT, R5, 0x1, !P1 ;  /* 0x000000010500780c */ /* 0x000fe20004fa5470 */
[----:B------:R-:W-:Y:S01]  /*7040*/  IMAD.U32 R5, RZ, RZ, UR52 ;  /* 0x00000034ff057e24 */ /* 0x000fe2000f8e00ff */
[----:B------:R-:W-:Y:S01]  /*7050*/  CS2R R70, SRZ ;  /* 0x0000000000467805 */ /* 0x000fe2000001ff00 */
[----:B------:R-:W-:Y:S01]  /*7060*/  IMAD.MOV.U32 R101, RZ, RZ, 0x1 ;  /* 0x00000001ff657424 */ /* 0x000fe200078e00ff */
[----:B------:R-:W-:Y:S01]  /*7070*/  P2R R97, PR, RZ, 0x20 ;  /* 0x00000020ff617803 */ /* 0x000fe20000000000 */
[----:B------:R-:W-:Y:S01]  /*7080*/  IMAD.MOV.U32 R72, RZ, RZ, RZ ;  /* 0x000000ffff487224 */ /* 0x000fe200078e00ff */
[----:B------:R-:W-:Y:S01]  /*7090*/  LEA R4, R5, UR47, 0x3 ;  /* 0x0000002f05047c11 */ /* 0x000fe2000f8e18ff */
[----:B------:R-:W-:Y:S01]  /*70a0*/  IMAD.U32 R5, RZ, RZ, UR37 ;  /* 0x00000025ff057e24 */ /* 0x000fe2000f8e00ff */
[----:B------:R-:W-:Y:S02]  /*70b0*/  CS2R R68, SRZ ;  /* 0x0000000000447805 */ /* 0x000fe4000001ff00 */
[----:B------:R-:W-:Y:S02]  /*70c0*/  CS2R R66, SRZ ;  /* 0x0000000000427805 */ /* 0x000fe4000001ff00 */
[----:B------:R-:W-:Y:S02]  /*70d0*/  CS2R R64, SRZ ;  /* 0x0000000000407805 */ /* 0x000fe4000001ff00 */
[----:B------:R-:W-:Y:S02]  /*70e0*/  CS2R R62, SRZ ;  /* 0x00000000003e7805 */ /* 0x000fe4000001ff00 */
[----:B------:R-:W-:Y:S02]  /*70f0*/  SHF.L.U32 R0, R5, 0x1f, RZ ;  /* 0x0000001f05007819 */ /* 0x000fe400000006ff */
[----:B------:R-:W-:Y:S02]  /*7100*/  CS2R R60, SRZ ;  /* 0x00000000003c7805 */ /* 0x000fe4000001ff00 */
[----:B------:R-:W-:Y:S02]  /*7110*/  @P5 SHF.L.U32 R7, R102, 0x1f, RZ ;  /* 0x0000001f66075819 */ /* 0x000fe400000006ff */
[----:B------:R-:W-:Y:S02]  /*7120*/  CS2R R58, SRZ ;  /* 0x00000000003a7805 */ /* 0x000fe4000001ff00 */
[----:B------:R-:W-:Y:S02]  /*7130*/  SEL R5, RZ, 0xffffffff, P3 ;  /* 0xffffffffff057807 */ /* 0x000fe40001800000 */
[----:B------:R-:W-:Y:S01]  /*7140*/  CS2R R56, SRZ ;  /* 0x0000000000387805 */ /* 0x000fe2000001ff00 */
[----:B------:R-:W1:Y:S01]  /*7150*/  @P5 SYNCS.PHASECHK.TRANS64.TRYWAIT P2, [R4+URZ+0x40], R7 ;  /* 0x00004007040055a7 */ /* 0x000e6200080411ff */
[----:B------:R-:W-:Y:S02]  /*7160*/  CS2R R54, SRZ ;  /* 0x0000000000367805 */ /* 0x000fe4000001ff00 */
[----:B------:R-:W-:Y:S02]  /*7170*/  @P0 SEL R5, R6, R5, !P4 ;  /* 0x0000000506050207 */ /* 0x000fe40006000000 */
[----:B------:R-:W-:Y:S02]  /*7180*/  CS2R R52, SRZ ;  /* 0x0000000000347805 */ /* 0x000fe4000001ff00 */
[----:B------:R-:W-:Y:S02]  /*7190*/  ISETP.NE.AND P0, PT, RZ, UR37, PT ;  /* 0x00000025ff007c0c */ /* 0x000fe4000bf05270 */
[----:B------:R-:W-:Y:S02]  /*71a0*/  CS2R R50, SRZ ;  /* 0x0000000000327805 */ /* 0x000fe4000001ff00 */
[----:B------:R-:W-:Y:S02]  /*71b0*/  LOP3.LUT R5, R5, 0x1, RZ, 0xc0, !PT ;  /* 0x0000000105057812 */ /* 0x000fe400078ec0ff */
[----:B------:R-:W-:Y:S02]  /*71c0*/  CS2R R48, SRZ ;  /* 0x0000000000307805 */ /* 0x000fe4000001ff00 */
[----:B------:R-:W-:Y:S02]  /*71d0*/  CS2R R46, SRZ ;  /* 0x00000000002e7805 */ /* 0x000fe4000001ff00 */
[----:B------:R-:W-:Y:S02]  /*71e0*/  CS2R R44, SRZ ;  /* 0x00000000002c7805 */ /* 0x000fe4000001ff00 */
[----:B------:R-:W-:Y:S02]  /*71f0*/  ISETP.NE.U32.AND P3, PT, R5, 0x1, PT ;  /* 0x000000010500780c */ /* 0x000fe40003f65070 */
[----:B------:R-:W-:Y:S01]  /*7200*/  CS2R R42, SRZ ;  /* 0x00000000002a7805 */ /* 0x000fe2000001ff00 */
[----:B------:R-:W-:Y:S01]  /*7210*/  IMAD.MOV.U32 R41, RZ, RZ, RZ ;  /* 0x000000ffff297224 */ /* 0x000fe200078e00ff */
[----:B------:R-:W-:Y:S01]  /*7220*/  SEL R38, RZ, 0xe0, P0 ;  /* 0x000000e0ff267807 */ /* 0x000fe20000000000 */
[----:B------:R-:W-:Y:S01]  /*7230*/  IMAD.U32 R100, RZ, RZ, UR52 ;  /* 0x00000034ff647e24 */ /* 0x000fe2000f8e00ff */
[----:B------:R-:W-:Y:S01]  /*7240*/  P2R R103, PR, RZ, 0x8 ;  /* 0x00000008ff677803 */ /* 0x000fe20000000000 */
[----:B------:R3:W2:Y:S01]  /*7250*/  SYNCS.PHASECHK.TRANS64.TRYWAIT P1, [UR47+0xa0], R0 ;  /* 0x0000a000ff0075a7 */ /* 0x0006a2000802112f */
[----:B------:R-:W-:Y:S02]  /*7260*/  IMAD R37, R3, 0xe0, R2 ;  /* 0x000000e003257824 */ /* 0x000fe400078e0202 */
[----:B------:R-:W-:Y:S02]  /*7270*/  IMAD.IADD R108, R107, 0x1, R98 ;  /* 0x000000016b6c7824 */ /* 0x000fe400078e0262 */
[----:B------:R-:W-:Y:S01]  /*7280*/  IMAD.IADD R106, R98, 0x1, R105 ;  /* 0x00000001626a7824 */ /* 0x000fe200078e0269 */
[----:B-1----:R-:W-:Y:S01]  /*7290*/  @P5 SEL R101, RZ, 0x1, !P2 ;  /* 0x00000001ff655807 */ /* 0x002fe20005000000 */
[----:B---3--:R-:W-:Y:S06]  /*72a0*/  @!P5 BRA `(.L_x_88) ;  /* 0x000000040000d947 */ /* 0x008fec0003800000 */
[----:B------:R-:W-:Y:S01]  /*72b0*/  HFMA2 R42, -RZ, RZ, 0, 0 ;  /* 0x00000000ff2a7431 */ /* 0x000fe200000001ff */
[----:B------:R-:W-:Y:S01]  /*72c0*/  ISETP.NE.AND P0, PT, R101, RZ, PT ;  /* 0x000000ff6500720c */ /* 0x000fe20003f05270 */
[----:B------:R-:W-:Y:S01]  /*72d0*/  IMAD.MOV.U32 R41, RZ, RZ, RZ ;  /* 0x000000ffff297224 */ /* 0x000fe200078e00ff */
[----:B------:R-:W-:Y:S11]  /*72e0*/  BSSY B0, `(.L_x_89) ;  /* 0x0000005000007945 */ /* 0x000ff60003800000 */
[----:B------:R-:W-:Y:S05]  /*72f0*/  @P0 BRA `(.L_x_90) ;  /* 0x00000000000c0947 */ /* 0x000fea0003800000 */
[----:B------:R-:W-:Y:S04]  /*7300*/  SHF.L.U32 R3, R102, 0x1f, RZ ;  /* 0x0000001f66037819 */ /* 0x000fe800000006ff */
[----:B------:R-:W1:Y:S02]  /*7310*/  SYNCS.PHASECHK.TRANS64.TRYWAIT P0, [R4+URZ+0x40], R3 ;  /* 0x00004003040075a7 */ /* 0x000e6400080011ff */
[----:B-1----:R-:W-:Y:S05]  /*7320*/  @!P0 BRA `(.L_x_91) ;  /* 0x0000008400888947 */ /* 0x002fea0003800000 */
.L_x_90:
[----:B------:R-:W-:Y:S05]  /*7330*/  BSYNC B0 ;  /* 0x0000000000007941 */ /* 0x000fea0003800000 */
.L_x_89:
[----:B------:R-:W-:Y:S01]  /*7340*/  ISETP.NE.AND P0, PT, R103, RZ, PT ;  /* 0x000000ff6700720c */ /* 0x000fe20003f05270 */
[----:B------:R-:W-:Y:S01]  /*7350*/  IMAD.MOV.U32 R43, RZ, RZ, RZ ;  /* 0x000000ffff2b7224 */ /* 0x000fe200078e00ff */
[----:B------:R-:W-:Y:S02]  /*7360*/  CS2R R44, SRZ ;  /* 0x00000000002c7805 */ /* 0x000fe4000001ff00 */
        /* <DEDUP_REMOVED lines=9> */
[----:B------:R-:W-:Y:S01]  /*7400*/  CS2R R64, SRZ ;  /* 0x0000000000407805 */ /* 0x000fe2000001ff00 */
[----:B------:R3:W1:Y:S01]  /*7410*/  @P0 LDS R41, [R107] ;  /* 0x000000006b290984 */ /* 0x0006620000000800 */
[----:B------:R-:W-:Y:S02]  /*7420*/  CS2R R66, SRZ ;  /* 0x0000000000427805 */ /* 0x000fe4000001ff00 */
[----:B------:R-:W-:Y:S02]  /*7430*/  CS2R R68, SRZ ;  /* 0x0000000000447805 */ /* 0x000fe4000001ff00 */
[----:B------:R-:W-:Y:S01]  /*7440*/  CS2R R70, SRZ ;  /* 0x0000000000467805 */ /* 0x000fe2000001ff00 */
[----:B------:R3:W1:Y:S01]  /*7450*/  @P0 LDS R42, [R108] ;  /* 0x000000006c2a0984 */ /* 0x0006620000000800 */
[----:B------:R-:W-:Y:S01]  /*7460*/  IMAD.MOV.U32 R72, RZ, RZ, RZ ;  /* 0x000000ffff487224 */ /* 0x000fe200078e00ff */
[----:B------:R-:W-:Y:S02]  /*7470*/  UIADD3 UR4, UPT, UPT, UR52, 0x1, URZ ;  /* 0x0000000134047890 */ /* 0x000fe4000fffe0ff */
[----:B------:R3:W1:Y:S02]  /*7480*/  @P0 LDS R43, [R105] ;  /* 0x00000000692b0984 */ /* 0x0006640000000800 */
[----:B------:R-:W-:Y:S02]  /*7490*/  UISETP.NE.AND UP0, UPT, UR4, 0x3, UPT ;  /* 0x000000030400788c */ /* 0x000fe4000bf05270 */
[----:B------:R3:W1:Y:S02]  /*74a0*/  @P0 LDS R44, [R106] ;  /* 0x000000006a2c0984 */ /* 0x0006640000000800 */
[----:B------:R-:W-:Y:S02]  /*74b0*/  USEL UR5, URZ, 0x1, UP0 ;  /* 0x00000001ff057887 */ /* 0x000fe40008000000 */
[----:B------:R3:W1:Y:S01]  /*74c0*/  @P0 LDS R45, [R107+0x200] ;  /* 0x000200006b2d0984 */ /* 0x0006620000000800 */
[----:B------:R-:W-:Y:S03]  /*74d0*/  USEL UR4, UR4, URZ, UP0 ;  /* 0x000000ff04047287 */ /* 0x000fe60008000000 */
[----:B------:R3:W1:Y:S01]  /*74e0*/  @P0 LDS R46, [R108+0x200] ;  /* 0x000200006c2e0984 */ /* 0x0006620000000800 */
[----:B------:R-:W-:Y:S02]  /*74f0*/  LOP3.LUT R102, R102, UR5, RZ, 0x3c, !PT ;  /* 0x0000000566667c12 */ /* 0x000fe4000f8e3cff */
[----:B------:R-:W-:Y:S01]  /*7500*/  IMAD.U32 R100, RZ, RZ, UR4 ;  /* 0x00000004ff647e24 */ /* 0x000fe2000f8e00ff */
[----:B------:R3:W1:Y:S04]  /*7510*/  @P0 LDS R47, [R105+0x200] ;  /* 0x00020000692f0984 */ /* 0x0006680000000800 */
        /* <DEDUP_REMOVED lines=24> */
[----:B------:R3:W1:Y:S02]  /*76a0*/  @P0 LDS R72, [R106+0xe00] ;  /* 0x000e00006a480984 */ /* 0x0006640000000800 */
.L_x_88:
[----:B------:R-:W-:Y:S05]  /*76b0*/  BSYNC B1 ;  /* 0x0000000000017941 */ /* 0x000fea0003800000 */
.L_x_87:
[----:B------:R-:W-:Y:S05]  /*76c0*/  IMAD.IADD R39, R37, 0x1, R38 ;  /* 0x0000000125277824 */ /* 0x000fea00078e0226 */
[----:B-1----:R-:W-:Y:S04]  /*76d0*/  SHF.R.U32.HI R3, RZ, 0x15, R39 ;  /* 0x00000015ff037819 */ /* 0x002fe80000011627 */
[----:B------:R-:W-:Y:S01]  /*76e0*/  LOP3.LUT P0, RZ, R3, 0x3, R80, 0x48, !PT ;  /* 0x0000000303ff7812 */ /* 0x000fe20007804850 */
[----:B------:R-:W-:Y:S01]  /*76f0*/  @!UPT UIADD3 URZ, UPT, UPT, URZ, URZ, URZ ;  /* 0x000000fffffff290 */ /* 0x000fe2000fffe0ff */
[----:B--2---:R-:W-:Y:S11]  /*7700*/  @P1 BRA `(.L_x_92) ;  /* 0x0000000000081947 */ /* 0x004ff60003800000 */
[----:B------:R-:W1:Y:S02]  /*7710*/  SYNCS.PHASECHK.TRANS64.TRYWAIT P1, [UR47+0xa0], R0 ;  /* 0x0000a000ff0075a7 */ /* 0x000e64000802112f */
[----:B-1----:R-:W-:Y:S05]  /*7720*/  @!P1 BRA `(.L_x_93) ;  /* 0x00000080009c9947 */ /* 0x002fea0003800000 */
.L_x_92:
[----:B------:R-:W-:Y:S05]  /*7730*/  @!P0 BRA `(.L_x_94) ;  /* 0x0000000000408947 */ /* 0x000fea0003800000 */
[----:B------:R-:W2:Y:S01]  /*7740*/  LDCU.64 UR8, c[0x4][0x70] ;  /* 0x01000e00ff0877ac */ /* 0x000ea20008000a00 */
[----:B------:R-:W-:Y:S01]  /*7750*/  MOV R15, 0x0 ;  /* 0x00000000000f7802 */ /* 0x000fe20000000f00 */
[----:B------:R-:W-:Y:S02]  /*7760*/  HFMA2 R12, -RZ, RZ, 0, 5.9604644775390625e-08 ;  /* 0x00000001ff0c7431 */ /* 0x000fe400000001ff */
[----:B------:R-:W-:Y:S02]  /*7770*/  IMAD.MOV.U32 R8, RZ, RZ, 0x192 ;  /* 0x00000192ff087424 */ /* 0x000fe400078e00ff */
[----:B------:R-:W-:Y:S01]  /*7780*/  IMAD.MOV.U32 R13, RZ, RZ, RZ ;  /* 0x000000ffff0d7224 */ /* 0x000fe200078e00ff */
[----:B------:R-:W5:Y:S01]  /*7790*/  LDCU.64 UR6, c[0x4][0x78] ;  /* 0x01000f00ff0677ac */ /* 0x000f620008000a00 */
[----:B------:R-:W1:Y:S01]  /*77a0*/  LDC.64 R14, c[0x4][R15] ;  /* 0x010000000f0e7b82 */ /* 0x000e620000000a00 */
[----:B------:R-:W3:Y:S01]  /*77b0*/  LDCU.64 UR4, c[0x4][0x10] ;  /* 0x01000200ff0477ac */ /* 0x000ee20008000a00 */
[----:B--2---:R-:W-:Y:S01]  /*77c0*/  MOV R5, UR9 ;  /* 0x0000000900057c02 */ /* 0x004fe20008000f00 */
[----:B------:R-:W-:Y:S01]  /*77d0*/  IMAD.U32 R4, RZ, RZ, UR8 ;  /* 0x00000008ff047e24 */ /* 0x000fe2000f8e00ff */
[----:B-----5:R-:W-:Y:S01]  /*77e0*/  MOV R7, UR7 ;  /* 0x0000000700077c02 */ /* 0x020fe20008000f00 */
[----:B------:R-:W-:Y:S01]  /*77f0*/  IMAD.U32 R6, RZ, RZ, UR6 ;  /* 0x00000006ff067e24 */ /* 0x000fe2000f8e00ff */
[----:B---3--:R-:W-:Y:S01]  /*7800*/  MOV R11, UR5 ;  /* 0x00000005000b7c02 */ /* 0x008fe20008000f00 */
[----:B------:R-:W-:Y:S02]  /*7810*/  IMAD.U32 R10, RZ, RZ, UR4 ;  /* 0x00000004ff0a7e24 */ /* 0x000fe4000f8e00ff */
[----:B------:R-:W-:Y:S07]  /*7820*/  LEPC R20, `(.L_x_94) ;  /* 0x000000001014794e */ /* 0x000fee0000000000 */
[----:B-1--4-:R-:W-:Y:S05]  /*7830*/  CALL.ABS.NOINC R14 ;  /* 0x000000000e007343 */ /* 0x012fea0003c00000 */
.L_x_94:
[----:B------:R-:W-:Y:S05]  /*7840*/  WARPSYNC.ALL ;  /* 0x0000000000007948 */ /* 0x000fea0003800000 */
[----:B------:R-:W-:Y:S01]  /*7850*/  R2UR UR4, R39 ;  /* 0x00000000270472ca */ /* 0x000fe200000e0000 */
[----:B------:R-:W-:Y:S01]  /*7860*/  BSSY.RECONVERGENT B0, `(.L_x_95) ;  /* 0x0000088000007945 */ /* 0x000fe20003800200 */
[----:B------:R-:W-:Y:S11]  /*7870*/  ISETP.NE.AND P0, PT, R93, RZ, PT ;  /* 0x000000ff5d00720c */ /* 0x000ff60003f05270 */
[----:B------:R-:W2:Y:S01]  /*7880*/  LDTM.x32 R4, tmem[UR4] ;  /* 0x00000004000479ee */ /* 0x000ea200082c0000 */
[----:B------:R-:W-:Y:S01]  /*7890*/  UIADD3 UR4, UPT, UPT, UR47, 0xa8, URZ ;  /* 0x000000a82f047890 */ /* 0x000fe2000fffe0ff */
[----:B------:R-:W-:Y:S03]  /*78a0*/  NOP ;  /* 0x0000000000007918 */ /* 0x000fe60000000000 */
[----:B------:R-:W-:Y:S09]  /*78b0*/  UPRMT UR4, UR40, 0x654, UR4 ;  /* 0x0000065428047896 */ /* 0x000ff20008000004 */
[----:B--2---:R-:W-:Y:S01]  /*78c0*/  SYNCS.ARRIVE.TRANS64.RED.A1T0 RZ, [UR4], RZ ;  /* 0x000000ffffff79a7 */ /* 0x004fe20008100404 */
[C---:B------:R-:W-:Y:S02]  /*78d0*/  IMAD R4, R36.reuse, R4, RZ ;  /* 0x0000000424047224 */ /* 0x040fe400078e02ff */
[----:B------:R-:W-:Y:S02]  /*78e0*/  IMAD R5, R36, R5, RZ ;  /* 0x0000000524057224 */ /* 0x000fe400078e02ff */
[-C--:B------:R-:W-:Y:S02]  /*78f0*/  IMAD R4, R41, R40.reuse, R4 ;  /* 0x0000002829047224 */ /* 0x080fe400078e0204 */
[----:B------:R-:W-:Y:S02]  /*7900*/  IMAD R5, R42, R40, R5 ;  /* 0x000000282a057224 */ /* 0x000fe400078e0205 */
[C---:B------:R-:W-:Y:S01]  /*7910*/  IMAD R6, R36.reuse, R6, RZ ;  /* 0x0000000624067224 */ /* 0x040fe200078e02ff */
[----:B------:R2:W-:Y:S01]  /*7920*/  STS [R107], R4 ;  /* 0x000000046b007388 */ /* 0x0005e20000000800 */
[----:B------:R-:W-:Y:S02]  /*7930*/  IMAD R7, R36, R7, RZ ;  /* 0x0000000724077224 */ /* 0x000fe400078e02ff */
[-C--:B------:R-:W-:Y:S01]  /*7940*/  IMAD R6, R43, R40.reuse, R6 ;  /* 0x000000282b067224 */ /* 0x080fe200078e0206 */
[----:B------:R2:W-:Y:S01]  /*7950*/  STS [R108], R5 ;  /* 0x000000056c007388 */ /* 0x0005e20000000800 */
        /* <DEDUP_REMOVED lines=8> */
[----:B------:R2:W-:Y:S01]  /*79e0*/  STS [R107+0x200], R8 ;  /* 0x000200086b007388 */ /* 0x0005e20000000800 */
[----:B------:R-:W-:Y:S02]  /*79f0*/  IMAD R11, R36, R11, RZ ;  /* 0x0000000b240b7224 */ /* 0x000fe400078e02ff */
[-C--:B------:R-:W-:Y:S01]  /*7a00*/  IMAD R10, R47, R40.reuse, R10 ;  /* 0x000000282f0a7224 */ /* 0x080fe200078e020a */
[----:B------:R2:W-:Y:S01]  /*7a10*/  STS [R108+0x200], R9 ;  /* 0x000200096c007388 */ /* 0x0005e20000000800 */
        /* <DEDUP_REMOVED lines=72> */
[----:B------:R-:W-:Y:S03]  /*7ea0*/  IMAD R35, R72, R40, R35 ;  /* 0x0000002848237224 */ /* 0x000fe600078e0223 */
[----:B------:R2:W-:Y:S04]  /*7eb0*/  STS [R105+0xe00], R34 ;  /* 0x000e002269007388 */ /* 0x0005e80000000800 */
[----:B------:R2:W-:Y:S01]  /*7ec0*/  STS [R106+0xe00], R35 ;  /* 0x000e00236a007388 */ /* 0x0005e20000000800 */
[----:B------:R-:W-:Y:S01]  /*7ed0*/  @!PT LDS RZ, [RZ] ;  /* 0x00000000fffff984 */ /* 0x000fe20000000800 */
[----:B------:R-:W-:Y:S01]  /*7ee0*/  @!PT LDS RZ, [RZ] ;  /* 0x00000000fffff984 */ /* 0x000fe20000000800 */
[----:B------:R-:W-:Y:S01]  /*7ef0*/  @!PT LDS RZ, [RZ] ;  /* 0x00000000fffff984 */ /* 0x000fe20000000800 */
[----:B------:R-:W-:Y:S01]  /*7f00*/  @!PT LDS RZ, [RZ] ;  /* 0x00000000fffff984 */ /* 0x000fe20000000800 */
[----:B------:R5:W-:Y:S06]  /*7f10*/  MEMBAR.ALL.CTA ;  /* 0x0000000000007992 */ /* 0x000bec0000008000 */
[----:B-----5:R-:W5:Y:S02]  /*7f20*/  FENCE.VIEW.ASYNC.S ;  /* 0x00000000000073c6 */ /* 0x020f640000000000 */
[----:B-----5:R-:W-:Y:S06]  /*7f30*/  BAR.SYNC.DEFER_BLOCKING 0x1, 0x80 ;  /* 0x0042000000007b1d */ /* 0x020fec0000010000 */
[----:B------:R-:W-:Y:S05]  /*7f40*/  @P0 BRA `(.L_x_96) ;  /* 0x0000000000640947 */ /* 0x000fea0003800000 */
[----:B------:R-:W-:Y:S01]  /*7f50*/  R2UR UR6, R104 ;  /* 0x00000000680672ca */ /* 0x000fe200000e0000 */
[----:B------:R-:W-:Y:S01]  /*7f60*/  UIADD3 UR4, UP0, UPT, UR58, 0x880, URZ ;  /* 0x000008803a047890 */ /* 0x000fe2000ff1e0ff */
[----:B------:R-:W-:Y:S01]  /*7f70*/  R2UR UR7, R38 ;  /* 0x00000000260772ca */ /* 0x000fe200000e0000 */
[----:B------:R-:W-:Y:S01]  /*7f80*/  UMOV UR51, UR36 ;  /* 0x0000002400337c82 */ /* 0x000fe20008000000 */
[----:B------:R-:W-:Y:S02]  /*7f90*/  UIADD3 UR17, UPT, UPT, UR49, 0x20, URZ ;  /* 0x0000002031117890 */ /* 0x000fe4000fffe0ff */
[----:B------:R-:W-:Y:S01]  /*7fa0*/  UIADD3.X UR5, UPT, UPT, URZ, UR59, URZ, UP0, !UPT ;  /* 0x0000003bff057290 */ /* 0x000fe200087fe4ff */
[----:B------:R-:W-:Y:S01]  /*7fb0*/  UMOV UR19, UR36 ;  /* 0x0000002400137c82 */ /* 0x000fe20008000000 */
[----:B------:R-:W-:Y:S01]  /*7fc0*/  UIADD3 UR13, UPT, UPT, UR49, 0x40, URZ ;  /* 0x00000040310d7890 */ /* 0x000fe2000fffe0ff */
[----:B------:R-:W-:Y:S01]  /*7fd0*/  UMOV UR15, UR36 ;  /* 0x00000024000f7c82 */ /* 0x000fe20008000000 */
[----:B------:R-:W-:Y:S03]  /*7fe0*/  UIADD3 UR9, UPT, UPT, UR49, 0x60, URZ ;  /* 0x0000006031097890 */ /* 0x000fe6000fffe0ff */
[----:B------:R-:W-:Y:S02]  /*7ff0*/  UIADD3 UR6, UPT, UPT, UR47, UR6, URZ ;  /* 0x000000062f067290 */ /* 0x000fe4000fffe0ff */
[----:B------:R-:W-:Y:S02]  /*8000*/  UIADD3 UR50, UPT, UPT, UR54, UR7, URZ ;  /* 0x0000000736327290 */ /* 0x000fe4000fffe0ff */
[----:B------:R-:W-:Y:S02]  /*8010*/  UIADD3 UR48, UPT, UPT, UR6, 0x200, URZ ;  /* 0x0000020006307890 */ /* 0x000fe4000fffe0ff */
[----:B------:R-:W-:Y:S02]  /*8020*/  UIADD3 UR16, UPT, UPT, UR6, 0x1200, URZ ;  /* 0x0000120006107890 */ /* 0x000fe4000fffe0ff */
[----:B------:R-:W-:Y:S01]  /*8030*/  UIADD3 UR12, UPT, UPT, UR6, 0x2200, URZ ;  /* 0x00002200060c7890 */ /* 0x000fe2000fffe0ff */
[----:B------:R-:W-:Y:S01]  /*8040*/  UMOV UR18, UR50 ;  /* 0x0000003200127c82 */ /* 0x000fe20008000000 */
[----:B------:R-:W-:Y:S01]  /*8050*/  UMOV UR14, UR50 ;  /* 0x00000032000e7c82 */ /* 0x000fe20008000000 */
[----:B------:R-:W-:Y:S02]  /*8060*/  UIADD3 UR8, UPT, UPT, UR6, 0x3200, URZ ;  /* 0x0000320006087890 */ /* 0x000fe4000fffe0ff */
[----:B------:R1:W-:Y:S01]  /*8070*/  UTMASTG.3D [UR48], [UR4] ;  /* 0x00000030040073b5 */ /* 0x0003e20008010000 */
[----:B------:R-:W-:Y:S01]  /*8080*/  UMOV UR11, UR36 ;  /* 0x00000024000b7c82 */ /* 0x000fe20008000000 */
[----:B------:R-:W-:Y:S01]  /*8090*/  UMOV UR10, UR50 ;  /* 0x00000032000a7c82 */ /* 0x000fe20008000000 */
[----:B------:R1:W-:Y:S01]  /*80a0*/  UTMASTG.3D [UR16], [UR4] ;  /* 0x00000010040073b5 */ /* 0x0003e20008010000 */
[----:B------:R1:W-:Y:S03]  /*80b0*/  UTMASTG.3D [UR12], [UR4] ;  /* 0x0000000c040073b5 */ /* 0x0003e60008010000 */
[----:B------:R1:W-:Y:S02]  /*80c0*/  UTMASTG.3D [UR8], [UR4] ;  /* 0x00000008040073b5 */ /* 0x0003e40008010000 */
[----:B-1----:R0:W-:Y:S02]  /*80d0*/  UTMACMDFLUSH ;  /* 0x00000000000079b7 */ /* 0x0021e40000000000 */
.L_x_96:
[----:B------:R-:W-:Y:S05]  /*80e0*/  BSYNC.RECONVERGENT B0 ;  /* 0x0000000000007941 */ /* 0x000fea0003800200 */
.L_x_95:
[----:B------:R-:W-:Y:S01]  /*80f0*/  UIADD3 UR48, UPT, UPT, UR52, 0x1, URZ ;  /* 0x0000000134307890 */ /* 0x000fe2000fffe0ff */
[----:B------:R-:W-:Y:S03]  /*8100*/  BSSY.RECONVERGENT B0, `(.L_x_97) ;  /* 0x0000005000007945 */ /* 0x000fe60003800200 */
[----:B------:R-:W-:Y:S04]  /*8110*/  UISETP.NE.AND UP0, UPT, UR48, 0x3, UPT ;  /* 0x000000033000788c */ /* 0x000fe8000bf05270 */
[----:B------:R-:W-:Y:S01]  /*8120*/  USEL UR46, UR48, URZ, UP0 ;  /* 0x000000ff302e7287 */ /* 0x000fe20008000000 */
[----:B------:R-:W-:Y:S11]  /*8130*/  @P0 BRA `(.L_x_98) ;  /* 0x0000000000040947 */ /* 0x000ff60003800000 */
[----:B------:R-:W-:Y:S04]  /*8140*/  DEPBAR.LE SB0, 0x1 ;  /* 0x000080400000791a */ /* 0x000fe80000000000 */
.L_x_98:
[----:B------:R-:W-:Y:S05]  /*8150*/  BSYNC.RECONVERGENT B0 ;  /* 0x0000000000007941 */ /* 0x000fea0003800200 */
.L_x_97:
[----:B------:R-:W-:Y:S01]  /*8160*/  BAR.SYNC.DEFER_BLOCKING 0x1, 0x80 ;  /* 0x0042000000007b1d */ /* 0x000fe20000010000 */
[----:B------:R-:W-:Y:S01]  /*8170*/  ISETP.NE.AND P1, PT, R97, RZ, PT ;  /* 0x000000ff6100720c */ /* 0x000fe20003f25270 */
[----:B------:R-:W-:Y:S01]  /*8180*/  UISETP.NE.AND UP0, UPT, UR55, URZ, UPT ;  /* 0x000000ff3700728c */ /* 0x000fe2000bf05270 */
[----:B--2---:R-:W-:Y:S11]  /*8190*/  LEA R5, R100, UR47, 0x3 ;  /* 0x0000002f64057c11 */ /* 0x004ff6000f8e18ff */
[----:B------:R-:W-:Y:S01]  /*81a0*/  @P1 SHF.L.U32 R4, R102, 0x1f, RZ ;  /* 0x0000001f66041819 */ /* 0x000fe200000006ff */
[----:B------:R-:W-:Y:S06]  /*81b0*/  BRA.U !UP0, `(.L_x_99) ;  /* 0x0000000108247547 */ /* 0x000fec000b800000 */
[----:B-1----:R-:W1:Y:S01]  /*81c0*/  S2R R0, SR_CgaCtaId ;  /* 0x0000000000007919 */ /* 0x002e620000008800 */
[----:B------:R-:W-:Y:S01]  /*81d0*/  IMAD.U32 R3, RZ, RZ, UR53 ;  /* 0x00000035ff037e24 */ /* 0x000fe2000f8e00ff */
[----:B------:R-:W-:Y:S04]  /*81e0*/  UIADD3 UR4, UPT, UPT, UR53, 0x1, URZ ;  /* 0x0000000135047890 */ /* 0x000fe8000fffe0ff */
[----:B------:R-:W-:Y:S01]  /*81f0*/  @P1 LEA R3, R3, UR47, 0x3 ;  /* 0x0000002f03031c11 */ /* 0x000fe2000f8e18ff */
[----:B------:R-:W-:Y:S04]  /*8200*/  UISETP.NE.AND UP0, UPT, UR4, 0x3, UPT ;  /* 0x000000030400788c */ /* 0x000fe8000bf05270 */
[----:B------:R-:W-:Y:S01]  /*8210*/  @P1 VIADD R3, R3, 0x58 ;  /* 0x0000005803031836 */ /* 0x000fe20000000000 */
[----:B------:R-:W-:Y:S04]  /*8220*/  USEL UR53, UR4, URZ, UP0 ;  /* 0x000000ff04357287 */ /* 0x000fe80008000000 */
[----:B-1----:R-:W-:Y:S04]  /*8230*/  @P1 PRMT R0, R0, 0x654, R3 ;  /* 0x0000065400001816 */ /* 0x002fe80000000003 */
[----:B------:R2:W-:Y:S04]  /*8240*/  @P1 SYNCS.ARRIVE.TRANS64.RED.A1T0 RZ, [R0+URZ], RZ ;  /* 0x000000ff00ff19a7 */ /* 0x0005e800081004ff */
.L_x_99:
[----:B------:R-:W5:Y:S01]  /*8250*/  @P1 SYNCS.PHASECHK.TRANS64.TRYWAIT P0, [R5+URZ+0x40], R4 ;  /* 0x00004004050015a7 */ /* 0x000f6200080011ff */
[----:B------:R-:W-:Y:S01]  /*8260*/  UISETP.NE.AND UP0, UPT, UR37, URZ, UPT ;  /* 0x000000ff2500728c */ /* 0x000fe2000bf05270 */
[----:B------:R-:W-:Y:S01]  /*8270*/  BSSY B1, `(.L_x_100) ;  /* 0x0000038000017945 */ /* 0x000fe20003800000 */
[----:B------:R-:W-:Y:S02]  /*8280*/  UMOV UR4, 0xc0 ;  /* 0x000000c000047882 */ /* 0x000fe40000000000 */
[----:B------:R-:W-:Y:S01]  /*8290*/  USEL UR40, UR4, 0x20, !UP0 ;  /* 0x0000002004287887 */ /* 0x000fe2000c000000 */
[----:B-----5:R-:W-:Y:S01]  /*82a0*/  @P1 SEL R101, RZ, 0x1, !P0 ;  /* 0x00000001ff651807 */ /* 0x020fe20004000000 */
[----:B------:R-:W-:Y:S10]  /*82b0*/  @!P1 BRA `(.L_x_101) ;  /* 0x0000000000cc9947 */ /* 0x000ff40003800000 */
[----:B------:R-:W-:Y:S01]  /*82c0*/  ISETP.NE.AND P1, PT, R103, RZ, PT ;  /* 0x000000ff6700720c */ /* 0x000fe20003f25270 */
[----:B------:R-:W-:Y:S01]  /*82d0*/  BSSY B0, `(.L_x_102) ;  /* 0x0000008000007945 */ /* 0x000fe20003800000 */
[----:B------:R-:W-:Y:S11]  /*82e0*/  ISETP.NE.AND P0, PT, R101, RZ, PT ;  /* 0x000000ff6500720c */ /* 0x000ff60003f05270 */
[----:B------:R-:W-:Y:S04]  /*82f0*/  @P1 IMAD R4, R100, 0x4000, R91 ;  /* 0x0000400064041824 */ /* 0x000fe800078e025b */
[----:B-1----:R-:W-:Y:S01]  /*8300*/  @P1 IMAD.IADD R3, R98, 0x1, R4 ;  /* 0x0000000162031824 */ /* 0x002fe200078e0204 */
[----:B------:R-:W-:Y:S06]  /*8310*/  @P0 BRA `(.L_x_103) ;  /* 0x00000000000c0947 */ /* 0x000fec0003800000 */
[----:B--2---:R-:W-:Y:S04]  /*8320*/  SHF.L.U32 R0, R102, 0x1f, RZ ;  /* 0x0000001f66007819 */ /* 0x004fe800000006ff */
[----:B------:R-:W1:Y:S02]  /*8330*/  SYNCS.PHASECHK.TRANS64.TRYWAIT P0, [R5+URZ+0x40], R0 ;  /* 0x00004000050075a7 */ /* 0x000e6400080011ff */
[----:B-1----:R-:W-:Y:S05]  /*8340*/  @!P0 BRA `(.L_x_104) ;  /* 0x0000007400ac8947 */ /* 0x002fea0003800000 */
.L_x_103:
[----:B------:R-:W-:Y:S05]  /*8350*/  BSYNC B0 ;  /* 0x0000000000007941 */ /* 0x000fea0003800000 */
.L_x_102:
[----:B------:R-:W-:Y:S01]  /*8360*/  ISETP.NE.AND P0, PT, R103, RZ, PT ;  /* 0x000000ff6700720c */ /* 0x000fe20003f05270 */
[----:B------:R-:W-:Y:S11]  /*8370*/  VIADD R100, R100, 0x1 ;  /* 0x0000000164647836 */ /* 0x000ff60000000000 */
[----:B------:R-:W-:Y:S01]  /*8380*/  @!UPT UIADD3 URZ, UPT, UPT, URZ, URZ, URZ ;  /* 0x000000fffffff290 */ /* 0x000fe2000fffe0ff */
[----:B------:R-:W3:Y:S01]  /*8390*/  @P0 LDS R42, [R3] ;  /* 0x00000000032a0984 */ /* 0x000ee20000000800 */
[----:B-1----:R-:W-:Y:S03]  /*83a0*/  @P0 IMAD.IADD R5, R99, 0x1, R4 ;  /* 0x0000000163050824 */ /* 0x002fe600078e0204 */
[----:B------:R-:W1:Y:S01]  /*83b0*/  @P0 LDS R46, [R3+0x200] ;  /* 0x00020000032e0984 */ /* 0x000e620000000800 */
[----:B--2---:R-:W-:Y:S03]  /*83c0*/  @P0 IMAD.IADD R0, R98, 0x1, R5 ;  /* 0x0000000162000824 */ /* 0x004fe600078e0205 */
[----:B------:R-:W2:Y:S04]  /*83d0*/  @P0 LDS R50, [R3+0x400] ;  /* 0x0004000003320984 */ /* 0x000ea80000000800 */
[----:B------:R-:W1:Y:S04]  /*83e0*/  @P0 LDS R54, [R3+0x600] ;  /* 0x0006000003360984 */ /* 0x000e680000000800 */
[----:B------:R-:W1:Y:S04]  /*83f0*/  @P0 LDS R58, [R3+0x800] ;  /* 0x00080000033a0984 */ /* 0x000e680000000800 */
[----:B------:R-:W1:Y:S04]  /*8400*/  @P0 LDS R62, [R3+0xa00] ;  /* 0x000a0000033e0984 */ /* 0x000e680000000800 */
[----:B------:R-:W1:Y:S04]  /*8410*/  @P0 LDS R66, [R3+0xc00] ;  /* 0x000c000003420984 */ /* 0x000e680000000800 */
[----:B------:R5:W1:Y:S04]  /*8420*/  @P0 LDS R70, [R3+0xe00] ;  /* 0x000e000003460984 */ /* 0x000a680000000800 */
[----:B------:R1:W1:Y:S04]  /*8430*/  @P0 LDS R41, [R4] ;  /* 0x0000000004290984 */ /* 0x0002680000000800 */
[----:B------:R1:W1:Y:S04]  /*8440*/  @P0 LDS R45, [R4+0x200] ;  /* 0x00020000042d0984 */ /* 0x0002680000000800 */
[----:B------:R1:W1:Y:S04]  /*8450*/  @P0 LDS R49, [R4+0x400] ;  /* 0x0004000004310984 */ /* 0x0002680000000800 */
[----:B------:R1:W1:Y:S04]  /*8460*/  @P0 LDS R53, [R4+0x600] ;  /* 0x0006000004350984 */ /* 0x0002680000000800 */
[----:B------:R1:W1:Y:S04]  /*8470*/  @P0 LDS R57, [R4+0x800] ;  /* 0x0008000004390984 */ /* 0x0002680000000800 */
[----:B------:R1:W1:Y:S04]  /*8480*/  @P0 LDS R61, [R4+0xa00] ;  /* 0x000a0000043d0984 */ /* 0x0002680000000800 */
[----:B------:R1:W1:Y:S04]  /*8490*/  @P0 LDS R65, [R4+0xc00] ;  /* 0x000c000004410984 */ /* 0x0002680000000800 */
        /* <DEDUP_REMOVED lines=16> */
[----:B------:R1:W1:Y:S01]  /*85a0*/  @P0 LDS R72, [R0+0xe00] ;  /* 0x000e000000480984 */ /* 0x0002620000000800 */
[C---:B------:R-:W-:Y:S04]  /*85b0*/  ISETP.NE.AND P0, PT, R100.reuse, 0x3, PT ;  /* 0x000000036400780c */ /* 0x040fe80003f05270 */
[----:B-----5:R-:W-:Y:S02]  /*85c0*/  SEL R3, RZ, 0x1, P0 ;  /* 0x00000001ff037807 */ /* 0x020fe40000000000 */
[----:B------:R-:W-:Y:S02]  /*85d0*/  SEL R100, R100, RZ, P0 ;  /* 0x000000ff64647207 */ /* 0x000fe40000000000 */
[----:B--23--:R-:W-:Y:S02]  /*85e0*/  LOP3.LUT R102, R102, R3, RZ, 0x3c, !PT ;  /* 0x0000000366667212 */ /* 0x00cfe400078e3cff */
.L_x_101:
[----:B------:R-:W-:Y:S05]  /*85f0*/  BSYNC B1 ;  /* 0x0000000000017941 */ /* 0x000fea0003800000 */
.L_x_100:
[----:B------:R-:W-:Y:S05]  /*8600*/  VIADD R38, R37, UR40 ;  /* 0x0000002825267c36 */ /* 0x000fea0008000000 */
[----:B-1----:R-:W-:Y:S04]  /*8610*/  SHF.R.U32.HI R3, RZ, 0x15, R38 ;  /* 0x00000015ff037819 */ /* 0x002fe80000011626 */
[----:B------:R-:W-:Y:S11]  /*8620*/  LOP3.LUT P0, RZ, R3, 0x3, R80, 0x48, !PT ;  /* 0x0000000303ff7812 */ /* 0x000ff60007804850 */
[----:B------:R-:W-:Y:S02]  /*8630*/  @!UPT UIADD3 URZ, UPT, UPT, URZ, URZ, URZ ;  /* 0x000000fffffff290 */ /* 0x000fe4000fffe0ff */
[----:B------:R-:W-:Y:S05]  /*8640*/  @!P0 BRA `(.L_x_105) ;  /* 0x0000000000408947 */ /* 0x000fea0003800000 */
[----:B------:R-:W1:Y:S01]  /*8650*/  LDCU.64 UR8, c[0x4][0x70] ;  /* 0x01000e00ff0877ac */ /* 0x000e620008000a00 */
[----:B------:R-:W-:Y:S01]  /*8660*/  MOV R15, 0x0 ;  /* 0x00000000000f7802 */ /* 0x000fe20000000f00 */
[----:B------:R-:W-:Y:S02]  /*8670*/  HFMA2 R12, -RZ, RZ, 0, 5.9604644775390625e-08 ;  /* 0x00000001ff0c7431 */ /* 0x000fe400000001ff */
[----:B------:R-:W-:Y:S02]  /*8680*/  IMAD.MOV.U32 R8, RZ, RZ, 0x192 ;  /* 0x00000192ff087424 */ /* 0x000fe400078e00ff */
[----:B------:R-:W-:Y:S01]  /*8690*/  IMAD.MOV.U32 R13, RZ, RZ, RZ ;  /* 0x000000ffff0d7224 */ /* 0x000fe200078e00ff */
[----:B------:R-:W5:Y:S01]  /*86a0*/  LDCU.64 UR6, c[0x4][0x78] ;  /* 0x01000f00ff0677ac */ /* 0x000f620008000a00 */
[----:B------:R-:W2:Y:S01]  /*86b0*/  LDC.64 R14, c[0x4][R15] ;  /* 0x010000000f0e7b82 */ /* 0x000ea20000000a00 */
[----:B------:R-:W3:Y:S01]  /*86c0*/  LDCU.64 UR4, c[0x4][0x10] ;  /* 0x01000200ff0477ac */ /* 0x000ee20008000a00 */
[----:B-1----:R-:W-:Y:S01]  /*86d0*/  MOV R5, UR9 ;  /* 0x0000000900057c02 */ /* 0x002fe20008000f00 */
[----:B------:R-:W-:Y:S01]  /*86e0*/  IMAD.U32 R4, RZ, RZ, UR8 ;  /* 0x00000008ff047e24 */ /* 0x000fe2000f8e00ff */
[----:B-----5:R-:W-:Y:S01]  /*86f0*/  MOV R7, UR7 ;  /* 0x0000000700077c02 */ /* 0x020fe20008000f00 */
[----:B------:R-:W-:Y:S01]  /*8700*/  IMAD.U32 R6, RZ, RZ, UR6 ;  /* 0x00000006ff067e24 */ /* 0x000fe2000f8e00ff */
[----:B---3--:R-:W-:Y:S01]  /*8710*/  MOV R11, UR5 ;  /* 0x00000005000b7c02 */ /* 0x008fe20008000f00 */
[----:B------:R-:W-:Y:S02]  /*8720*/  IMAD.U32 R10, RZ, RZ, UR4 ;  /* 0x00000004ff0a7e24 */ /* 0x000fe4000f8e00ff */
[----:B------:R-:W-:Y:S07]  /*8730*/  LEPC R20, `(.L_x_105) ;  /* 0x000000001014794e */ /* 0x000fee0000000000 */
[----:B--2-4-:R-:W-:Y:S05]  /*8740*/  CALL.ABS.NOINC R14 ;  /* 0x000000000e007343 */ /* 0x014fea0003c00000 */
.L_x_105:
[----:B------:R-:W-:Y:S01]  /*8750*/  ISETP.NE.AND P0, PT, R93, RZ, PT ;  /* 0x000000ff5d00720c */ /* 0x000fe20003f05270 */
[----:B------:R-:W-:Y:S05]  /*8760*/  WARPSYNC.ALL ;  /* 0x0000000000007948 */ /* 0x000fea0003800000 */
[----:B------:R-:W1:Y:S01]  /*8770*/  S2R R39, SR_CgaCtaId ;  /* 0x0000000000277919 */ /* 0x000e620000008800 */
[----:B------:R-:W-:Y:S01]  /*8780*/  R2UR UR4, R38 ;  /* 0x00000000260472ca */ /* 0x000fe200000e0000 */
[----:B------:R-:W1:Y:S01]  /*8790*/  S2UR UR51, SR_CgaCtaId ;  /* 0x00000000003379c3 */ /* 0x000e620000008800 */
[----:B------:R-:W-:Y:S11]  /*87a0*/  BSSY.RECONVERGENT B0, `(.L_x_106) ;  /* 0x0000087000007945 */ /* 0x000ff60003800200 */
[----:B------:R-:W5:Y:S01]  /*87b0*/  LDTM.x32 R4, tmem[UR4] ;  /* 0x00000004000479ee */ /* 0x000f6200082c0000 */
[----:B------:R-:W-:Y:S06]  /*87c0*/  USHF.L.U32 UR4, UR46, 0xe, URZ ;  /* 0x0000000e2e047899 */ /* 0x000fec00080006ff */
[----:B--2---:R-:W-:Y:S04]  /*87d0*/  IADD3 R0, PT, PT, R91, UR4, RZ ;  /* 0x000000045b007c10 */ /* 0x004fe8000fffe0ff */
[CC--:B------:R-:W-:Y:S02]  /*87e0*/  IADD3 R104, PT, PT, R98.reuse, R0.reuse, RZ ;  /* 0x0000000062687210 */ /* 0x0c0fe40007ffe0ff */
[----:B------:R-:W-:Y:S04]  /*87f0*/  IADD3 R3, PT, PT, R99, R0, RZ ;  /* 0x0000000063037210 */ /* 0x000fe80007ffe0ff */
[----:B------:R-:W-:Y:S01]  /*8800*/  IADD3 R0, PT, PT, R98, R3, RZ ;  /* 0x0000000362007210 */ /* 0x000fe20007ffe0ff */
[C---:B-----5:R-:W-:Y:S02]  /*8810*/  IMAD R4, R36.reuse, R4, RZ ;  /* 0x0000000424047224 */ /* 0x060fe400078e02ff */
[----:B------:R-:W-:Y:S02]  /*8820*/  IMAD R5, R36, R5, RZ ;  /* 0x0000000524057224 */ /* 0x000fe400078e02ff */
[-C--:B------:R-:W-:Y:S02]  /*8830*/  IMAD R4, R41, R40.reuse, R4 ;  /* 0x0000002829047224 */ /* 0x080fe400078e0204 */
[----:B------:R-:W-:Y:S02]  /*8840*/  IMAD R5, R42, R40, R5 ;  /* 0x000000282a057224 */ /* 0x000fe400078e0205 */
[C---:B------:R-:W-:Y:S01]  /*8850*/  IMAD R6, R36.reuse, R6, RZ ;  /* 0x0000000624067224 */ /* 0x040fe200078e02ff */
[----:B------:R2:W-:Y:S01]  /*8860*/  STS [R91+UR4], R4 ;  /* 0x000000045b007988 */ /* 0x0005e20008000804 */
        /* <DEDUP_REMOVED lines=11> */
[----:B------:R2:W-:Y:S01]  /*8920*/  STS [R91+UR4+0x200], R8 ;  /* 0x000200085b007988 */ /* 0x0005e20008000804 */
        /* <DEDUP_REMOVED lines=85> */
[----:B-1----:R-:W-:Y:S05]  /*8e80*/  @P0 BRA `(.L_x_107) ;  /* 0x0000000000600947 */ /* 0x002fea0003800000 */
[----:B------:R-:W-:Y:S02]  /*8e90*/  UIADD3 UR6, UP0, UPT, UR58, 0x880, URZ ;  /* 0x000008803a067890 */ /* 0x000fe4000ff1e0ff */
[----:B------:R-:W-:Y:S02]  /*8ea0*/  UIADD3 UR5, UPT, UPT, UR47, UR4, URZ ;  /* 0x000000042f057290 */ /* 0x000fe4000fffe0ff */
[----:B------:R-:W-:Y:S02]  /*8eb0*/  UIADD3 UR10, UPT, UPT, UR54, UR40, URZ ;  /* 0x00000028360a7290 */ /* 0x000fe4000fffe0ff */
[----:B------:R-:W-:Y:S02]  /*8ec0*/  UIADD3 UR8, UPT, UPT, UR5, 0x200, URZ ;  /* 0x0000020005087890 */ /* 0x000fe4000fffe0ff */
[----:B------:R-:W-:Y:S01]  /*8ed0*/  UIADD3.X UR7, UPT, UPT, URZ, UR59, URZ, UP0, !UPT ;  /* 0x0000003bff077290 */ /* 0x000fe200087fe4ff */
[----:B------:R-:W-:Y:S01]  /*8ee0*/  UMOV UR9, UR49 ;  /* 0x0000003100097c82 */ /* 0x000fe20008000000 */
[----:B------:R-:W-:Y:S01]  /*8ef0*/  UMOV UR11, UR36 ;  /* 0x00000024000b7c82 */ /* 0x000fe20008000000 */
[----:B------:R-:W-:Y:S02]  /*8f00*/  UIADD3 UR21, UPT, UPT, UR49, 0x20, URZ ;  /* 0x0000002031157890 */ /* 0x000fe4000fffe0ff */
[----:B------:R-:W-:Y:S01]  /*8f10*/  UIADD3 UR20, UPT, UPT, UR5, 0x1200, URZ ;  /* 0x0000120005147890 */ /* 0x000fe2000fffe0ff */
[----:B------:R-:W-:Y:S03]  /*8f20*/  UMOV UR23, UR36 ;  /* 0x0000002400177c82 */ /* 0x000fe60008000000 */
[----:B------:R1:W-:Y:S01]  /*8f30*/  UTMASTG.3D [UR8], [UR6] ;  /* 0x00000008060073b5 */ /* 0x0003e20008010000 */
[----:B------:R-:W-:Y:S01]  /*8f40*/  UMOV UR22, UR10 ;  /* 0x0000000a00167c82 */ /* 0x000fe20008000000 */
[----:B------:R-:W-:Y:S02]  /*8f50*/  UIADD3 UR17, UPT, UPT, UR49, 0x40, URZ ;  /* 0x0000004031117890 */ /* 0x000fe4000fffe0ff */
[----:B------:R-:W-:Y:S01]  /*8f60*/  UIADD3 UR16, UPT, UPT, UR5, 0x2200, URZ ;  /* 0x0000220005107890 */ /* 0x000fe2000fffe0ff */
[----:B------:R-:W-:Y:S01]  /*8f70*/  UMOV UR19, UR36 ;  /* 0x0000002400137c82 */ /* 0x000fe20008000000 */
[----:B------:R-:W-:Y:S01]  /*8f80*/  UMOV UR18, UR10 ;  /* 0x0000000a00127c82 */ /* 0x000fe20008000000 */
[----:B------:R1:W-:Y:S01]  /*8f90*/  UTMASTG.3D [UR20], [UR6] ;  /* 0x00000014060073b5 */ /* 0x0003e20008010000 */
[----:B------:R-:W-:Y:S02]  /*8fa0*/  UIADD3 UR13, UPT, UPT, UR49, 0x60, URZ ;  /* 0x00000060310d7890 */ /* 0x000fe4000fffe0ff */
[----:B------:R-:W-:Y:S01]  /*8fb0*/  UIADD3 UR12, UPT, UPT, UR5, 0x3200, URZ ;  /* 0x00003200050c7890 */ /* 0x000fe2000fffe0ff */
[----:B------:R-:W-:Y:S01]  /*8fc0*/  UMOV UR15, UR36 ;  /* 0x00000024000f7c82 */ /* 0x000fe20008000000 */
[----:B------:R-:W-:Y:S01]  /*8fd0*/  UMOV UR14, UR10 ;  /* 0x0000000a000e7c82 */ /* 0x000fe20008000000 */
[----:B------:R1:W-:Y:S06]  /*8fe0*/  UTMASTG.3D [UR16], [UR6] ;  /* 0x00000010060073b5 */ /* 0x0003ec0008010000 */
[----:B------:R1:W-:Y:S02]  /*8ff0*/  UTMASTG.3D [UR12], [UR6] ;  /* 0x0000000c060073b5 */ /* 0x0003e40008010000 */
[----:B-1----:R0:W-:Y:S02]  /*9000*/  UTMACMDFLUSH ;  /* 0x00000000000079b7 */ /* 0x0021e40000000000 */
.L_x_107:
[----:B------:R-:W-:Y:S05]  /*9010*/  BSYNC.RECONVERGENT B0 ;  /* 0x0000000000007941 */ /* 0x000fea0003800200 */
.L_x_106:
[----:B------:R-:W-:Y:S01]  /*9020*/  UIADD3 UR4, UPT, UPT, UR46, 0x1, URZ ;  /* 0x000000012e047890 */ /* 0x000fe2000fffe0ff */
[----:B------:R-:W-:Y:S01]  /*9030*/  ISETP.NE.AND P1, PT, R97, RZ, PT ;  /* 0x000000ff6100720c */ /* 0x000fe20003f25270 */
[----:B--2---:R-:W-:Y:S01]  /*9040*/  IMAD.U32 R0, RZ, RZ, UR53 ;  /* 0x00000035ff007e24 */ /* 0x004fe2000f8e00ff */
[----:B------:R-:W-:Y:S01]  /*9050*/  BSSY.RECONVERGENT B0, `(.L_x_108) ;  /* 0x0000008000007945 */ /* 0x000fe20003800200 */
[----:B------:R-:W-:Y:S04]  /*9060*/  UISETP.NE.AND UP0, UPT, UR4, 0x3, UPT ;  /* 0x000000030400788c */ /* 0x000fe8000bf05270 */
[----:B------:R-:W-:Y:S02]  /*9070*/  USEL UR46, UR4, URZ, UP0 ;  /* 0x000000ff042e7287 */ /* 0x000fe40008000000 */
[----:B------:R-:W-:Y:S04]  /*9080*/  UISETP.EQ.XOR UP0, UPT, UR48, 0x3, !UP0 ;  /* 0x000000033000788c */ /* 0x000fe8000c702a70 */
[----:B------:R-:W-:Y:S01]  /*9090*/  UP2UR UR50, UPR, URZ, 0x1 ;  /* 0x00000001ff327883 */ /* 0x000fe20008000000 */
[----:B------:R-:W-:Y:S01]  /*90a0*/  @P1 LEA R0, R0, UR47, 0x3 ;  /* 0x0000002f00001c11 */ /* 0x000fe2000f8e18ff */
[----:B------:R-:W-:Y:S10]  /*90b0*/  @P0 BRA `(.L_x_109) ;  /* 0x0000000000040947 */ /* 0x000ff40003800000 */
[----:B------:R-:W-:Y:S04]  /*90c0*/  DEPBAR.LE SB0, 0x1 ;  /* 0x000080400000791a */ /* 0x000fe80000000000 */
.L_x_109:
[----:B------:R-:W-:Y:S05]  /*90d0*/  BSYNC.RECONVERGENT B0 ;  /* 0x0000000000007941 */ /* 0x000fea0003800200 */
.L_x_108:
[----:B------:R-:W-:Y:S01]  /*90e0*/  BAR.SYNC.DEFER_BLOCKING 0x1, 0x80 ;  /* 0x0042000000007b1d */ /* 0x000fe20000010000 */
[----:B------:R-:W-:Y:S01]  /*90f0*/  @P1 VIADD R4, R0, 0x58 ;  /* 0x0000005800041836 */ /* 0x000fe20000000000 */
[----:B------:R-:W-:Y:S01]  /*9100*/  @P1 SHF.L.U32 R0, R102, 0x1f, RZ ;  /* 0x0000001f66001819 */ /* 0x000fe200000006ff */
[----:B------:R-:W-:Y:S02]  /*9110*/  UIADD3 UR5, UPT, UPT, UR53, 0x1, URZ ;  /* 0x0000000135057890 */ /* 0x000fe4000fffe0ff */
[----:B------:R-:W-:Y:S01]  /*9120*/  UISETP.NE.AND UP0, UPT, UR37, URZ, UPT ;  /* 0x000000ff2500728c */ /* 0x000fe2000bf05270 */
[----:B------:R-:W-:Y:S01]  /*9130*/  @P1 PRMT R39, R39, 0x654, R4 ;  /* 0x0000065427271816 */ /* 0x000fe20000000004 */
[----:B------:R-:W-:Y:S04]  /*9140*/  UISETP.NE.AND UP1, UPT, UR5, 0x3, UPT ;  /* 0x000000030500788c */ /* 0x000fe8000bf25270 */
[----:B------:R-:W-:Y:S01]  /*9150*/  USEL UR48, UR5, URZ, UP1 ;  /* 0x000000ff05307287 */ /* 0x000fe20008800000 */
[----:B------:R1:W-:Y:S01]  /*9160*/  @P1 SYNCS.ARRIVE.TRANS64.RED.A1T0 RZ, [R39+URZ], RZ ;  /* 0x000000ff27ff19a7 */ /* 0x0003e200081004ff */
[----:B------:R-:W-:Y:S01]  /*9170*/  UMOV UR4, 0x400 ;  /* 0x0000040000047882 */ /* 0x000fe20000000000 */
[----:B------:R-:W-:Y:S01]  /*9180*/  BSSY B1, `(.L_x_110) ;  /* 0x000003b000017945 */ /* 0x000fe20003800000 */
[----:B------:R-:W-:Y:S03]  /*9190*/  ULEA UR47, UR51, UR4, 0x18 ;  /* 0x00000004332f7291 */ /* 0x000fe6000f8ec0ff */
[----:B------:R-:W-:Y:S02]  /*91a0*/  UMOV UR4, 0xa0 ;  /* 0x000000a000047882 */ /* 0x000fe40000000000 */
[----:B------:R-:W-:Y:S01]  /*91b0*/  USEL UR40, UR4, 0x40, !UP0 ;  /* 0x0000004004287887 */ /* 0x000fe2000c000000 */
[----:B------:R-:W-:Y:S04]  /*91c0*/  LEA R5, R100, UR47, 0x3 ;  /* 0x0000002f64057c11 */ /* 0x000fe8000f8e18ff */
[----:B------:R-:W2:Y:S02]  /*91d0*/  @P1 SYNCS.PHASECHK.TRANS64.TRYWAIT P0, [R5+URZ+0x40], R0 ;  /* 0x00004000050015a7 */ /* 0x000ea400080011ff */
[----:B--2---:R-:W-:Y:S01]  /*91e0*/  @P1 SEL R101, RZ, 0x1, !P0 ;  /* 0x00000001ff651807 */ /* 0x004fe20004000000 */
[----:B-1----:R-:W-:Y:S06]  /*91f0*/  @!P1 BRA `(.L_x_111) ;  /* 0x0000000000cc9947 */ /* 0x002fec0003800000 */
[----:B------:R-:W-:Y:S01]  /*9200*/  ISETP.NE.AND P1, PT, R103, RZ, PT ;  /* 0x000000ff6700720c */ /* 0x000fe20003f25270 */
[----:B------:R-:W-:Y:S01]  /*9210*/  BSSY B0, `(.L_x_112) ;  /* 0x0000008000007945 */ /* 0x000fe20003800000 */
[----:B------:R-:W-:Y:S11]  /*9220*/  ISETP.NE.AND P0, PT, R101, RZ, PT ;  /* 0x000000ff6500720c */ /* 0x000ff60003f05270 */
[----:B------:R-:W-:Y:S04]  /*9230*/  @P1 IMAD R3, R100, 0x4000, R91 ;  /* 0x0000400064031824 */ /* 0x000fe800078e025b */
[----:B------:R-:W-:Y:S01]  /*9240*/  @P1 IMAD.IADD R0, R98, 0x1, R3 ;  /* 0x0000000162001824 */ /* 0x000fe200078e0203 */
[----:B------:R-:W-:Y:S06]  /*9250*/  @P0 BRA `(.L_x_113) ;  /* 0x00000000000c0947 */ /* 0x000fec0003800000 */
[----:B------:R-:W-:Y:S04]  /*9260*/  SHF.L.U32 R4, R102, 0x1f, RZ ;  /* 0x0000001f66047819 */ /* 0x000fe800000006ff */
[----:B------:R-:W1:Y:S02]  /*9270*/  SYNCS.PHASECHK.TRANS64.TRYWAIT P0, [R5+URZ+0x40], R4 ;  /* 0x00004004050075a7 */ /* 0x000e6400080011ff */
[----:B-1----:R-:W-:Y:S05]  /*9280*/  @!P0 BRA `(.L_x_114) ;  /* 0x0000006400f08947 */ /* 0x002fea0003800000 */
.L_x_113:
[----:B------:R-:W-:Y:S05]  /*9290*/  BSYNC B0 ;  /* 0x0000000000007941 */ /* 0x000fea0003800000 */
.L_x_112:
[----:B------:R-:W-:Y:S01]  /*92a0*/  ISETP.NE.AND P0, PT, R103, RZ, PT ;  /* 0x000000ff6700720c */ /* 0x000fe20003f05270 */
[----:B------:R-:W-:Y:S11]  /*92b0*/  VIADD R100, R100, 0x1 ;  /* 0x0000000164647836 */ /* 0x000ff60000000000 */
[----:B------:R-:W-:Y:S01]  /*92c0*/  @!UPT UIADD3 URZ, UPT, UPT, URZ, URZ, URZ ;  /* 0x000000fffffff290 */ /* 0x000fe2000fffe0ff */
[----:B------:R-:W2:Y:S01]  /*92d0*/  @P0 LDS R42, [R0] ;  /* 0x00000000002a0984 */ /* 0x000ea20000000800 */
[----:B-1----:R-:W-:Y:S03]  /*92e0*/  @P0 IMAD.IADD R5, R99, 0x1, R3 ;  /* 0x0000000163050824 */ /* 0x002fe600078e0203 */
[----:B------:R-:W1:Y:S01]  /*92f0*/  @P0 LDS R46, [R0+0x200] ;  /* 0x00020000002e0984 */ /* 0x000e620000000800 */
[----:B------:R-:W-:Y:S03]  /*9300*/  @P0 IMAD.IADD R4, R98, 0x1, R5 ;  /* 0x0000000162040824 */ /* 0x000fe600078e0205 */
[----:B------:R-:W1:Y:S04]  /*9310*/  @P0 LDS R50, [R0+0x400] ;  /* 0x0004000000320984 */ /* 0x000e680000000800 */
[----:B------:R-:W1:Y:S04]  /*9320*/  @P0 LDS R54, [R0+0x600] ;  /* 0x0006000000360984 */ /* 0x000e680000000800 */
[----:B------:R-:W1:Y:S04]  /*9330*/  @P0 LDS R58, [R0+0x800] ;  /* 0x00080000003a0984 */ /* 0x000e680000000800 */
[----:B------:R-:W1:Y:S04]  /*9340*/  @P0 LDS R62, [R0+0xa00] ;  /* 0x000a0000003e0984 */ /* 0x000e680000000800 */
[----:B------:R-:W1:Y:S04]  /*9350*/  @P0 LDS R66, [R0+0xc00] ;  /* 0x000c000000420984 */ /* 0x000e680000000800 */
[----:B------:R-:W1:Y:S04]  /*9360*/  @P0 LDS R70, [R0+0xe00] ;  /* 0x000e000000460984 */ /* 0x000e680000000800 */
[----:B------:R-:W1:Y:S04]  /*9370*/  @P0 LDS R41, [R3] ;  /* 0x0000000003290984 */ /* 0x000e680000000800 */
[----:B------:R-:W1:Y:S04]  /*9380*/  @P0 LDS R45, [R3+0x200] ;  /* 0x00020000032d0984 */ /* 0x000e680000000800 */
[----:B------:R-:W1:Y:S04]  /*9390*/  @P0 LDS R49, [R3+0x400] ;  /* 0x0004000003310984 */ /* 0x000e680000000800 */
        /* <DEDUP_REMOVED lines=24> */
[----:B--2---:R-:W-:Y:S02]  /*9520*/  LOP3.LUT R102, R102, R3, RZ, 0x3c, !PT ;  /* 0x0000000366667212 */ /* 0x004fe400078e3cff */
.L_x_111:
[----:B------:R-:W-:Y:S05]  /*9530*/  BSYNC B1 ;  /* 0x0000000000017941 */ /* 0x000fea0003800000 */
.L_x_110:
[----:B------:R-:W-:Y:S05]  /*9540*/  VIADD R38, R37, UR40 ;  /* 0x0000002825267c36 */ /* 0x000fea0008000000 */
[----:B------:R-:W-:Y:S04]  /*9550*/  SHF.R.U32.HI R3, RZ, 0x15, R38 ;  /* 0x00000015ff037819 */ /* 0x000fe80000011626 */
        /* <DEDUP_REMOVED lines=8> */
[----:B------:R-:W2:Y:S01]  /*95e0*/  LDCU.64 UR6, c[0x4][0x78] ;  /* 0x01000f00ff0677ac */ /* 0x000ea20008000a00 */
[----:B------:R-:W3:Y:S01]  /*95f0*/  LDC.64 R14, c[0x4][R15] ;  /* 0x010000000f0e7b82 */ /* 0x000ee20000000a00 */
[----:B------:R-:W5:Y:S01]  /*9600*/  LDCU.64 UR4, c[0x4][0x10] ;  /* 0x01000200ff0477ac */ /* 0x000f620008000a00 */
[----:B-1----:R-:W-:Y:S01]  /*9610*/  MOV R5, UR9 ;  /* 0x0000000900057c02 */ /* 0x002fe20008000f00 */
[----:B------:R-:W-:Y:S01]  /*9620*/  IMAD.U32 R4, RZ, RZ, UR8 ;  /* 0x00000008ff047e24 */ /* 0x000fe2000f8e00ff */
[----:B--2---:R-:W-:Y:S01]  /*9630*/  MOV R7, UR7 ;  /* 0x0000000700077c02 */ /* 0x004fe20008000f00 */
[----:B------:R-:W-:Y:S01]  /*9640*/  IMAD.U32 R6, RZ, RZ, UR6 ;  /* 0x00000006ff067e24 */ /* 0x000fe2000f8e00ff */
[----:B-----5:R-:W-:Y:S01]  /*9650*/  MOV R11, UR5 ;  /* 0x00000005000b7c02 */ /* 0x020fe20008000f00 */
[----:B------:R-:W-:Y:S02]  /*9660*/  IMAD.U32 R10, RZ, RZ, UR4 ;  /* 0x00000004ff0a7e24 */ /* 0x000fe4000f8e00ff */
[----:B------:R-:W-:Y:S07]  /*9670*/  LEPC R20, `(.L_x_115) ;  /* 0x000000001014794e */ /* 0x000fee0000000000 */
[----:B---34-:R-:W-:Y:S05]  /*9680*/  CALL.ABS.NOINC R14 ;  /* 0x000000000e007343 */ /* 0x018fea0003c00000 */
.L_x_115:
[----:B------:R-:W-:Y:S01]  /*9690*/  ISETP.NE.AND P0, PT, R93, RZ, PT ;  /* 0x000000ff5d00720c */ /* 0x000fe20003f05270 */
[----:B------:R-:W-:Y:S05]  /*96a0*/  WARPSYNC.ALL ;  /* 0x0000000000007948 */ /* 0x000fea0003800000 */
[----:B------:R-:W2:Y:S01]  /*96b0*/  S2R R39, SR_CgaCtaId ;  /* 0x0000000000277919 */ /* 0x000ea20000008800 */
[----:B------:R-:W-:Y:S01]  /*96c0*/  R2UR UR4, R38 ;  /* 0x00000000260472ca */ /* 0x000fe200000e0000 */
[----:B------:R-:W2:Y:S01]  /*96d0*/  S2UR UR51, SR_CgaCtaId ;  /* 0x00000000003379c3 */ /* 0x000ea20000008800 */
[----:B------:R-:W-:Y:S11]  /*96e0*/  BSSY.RECONVERGENT B0, `(.L_x_116) ;  /* 0x0000087000007945 */ /* 0x000ff60003800200 */
[----:B-1----:R-:W1:Y:S01]  /*96f0*/  LDTM.x32 R4, tmem[UR4] ;  /* 0x00000004000479ee */ /* 0x002e6200082c0000 */
[----:B------:R-:W-:Y:S06]  /*9700*/  USHF.L.U32 UR4, UR46, 0xe, URZ ;  /* 0x0000000e2e047899 */ /* 0x000fec00080006ff */
[----:B------:R-:W-:Y:S04]  /*9710*/  IADD3 R0, PT, PT, R91, UR4, RZ ;  /* 0x000000045b007c10 */ /* 0x000fe8000fffe0ff */
[CC--:B------:R-:W-:Y:S02]  /*9720*/  IADD3 R104, PT, PT, R98.reuse, R0.reuse, RZ ;  /* 0x0000000062687210 */ /* 0x0c0fe40007ffe0ff */
[----:B------:R-:W-:Y:S04]  /*9730*/  IADD3 R3, PT, PT, R99, R0, RZ ;  /* 0x0000000063037210 */ /* 0x000fe80007ffe0ff */
[----:B------:R-:W-:Y:S01]  /*9740*/  IADD3 R0, PT, PT, R98, R3, RZ ;  /* 0x0000000362007210 */ /* 0x000fe20007ffe0ff */
[C---:B-1----:R-:W-:Y:S02]  /*9750*/  IMAD R4, R36.reuse, R4, RZ ;  /* 0x0000000424047224 */ /* 0x042fe400078e02ff */
        /* <DEDUP_REMOVED lines=102> */
[----:B--2---:R-:W-:Y:S05]  /*9dc0*/  @P0 BRA `(.L_x_117) ;  /* 0x0000000000600947 */ /* 0x004fea0003800000 */
        /* <DEDUP_REMOVED lines=23> */
[----:B--2---:R0:W-:Y:S02]  /*9f40*/  UTMACMDFLUSH ;  /* 0x00000000000079b7 */ /* 0x0041e40000000000 */
.L_x_117:
[----:B------:R-:W-:Y:S05]  /*9f50*/  BSYNC.RECONVERGENT B0 ;  /* 0x0000000000007941 */ /* 0x000fea0003800200 */
.L_x_116:
[----:B------:R-:W-:Y:S01]  /*9f60*/  UISETP.NE.AND UP1, UPT, UR50, URZ, UPT ;  /* 0x000000ff3200728c */ /* 0x000fe2000bf25270 */
[----:B------:R-:W-:Y:S01]  /*9f70*/  ISETP.NE.AND P1, PT, R97, RZ, PT ;  /* 0x000000ff6100720c */ /* 0x000fe20003f25270 */
[----:B------:R-:W-:Y:S01]  /*9f80*/  UIADD3 UR4, UPT, UPT, UR46, 0x1, URZ ;  /* 0x000000012e047890 */ /* 0x000fe2000fffe0ff */
[----:B-1----:R-:W-:Y:S01]  /*9f90*/  IMAD.U32 R0, RZ, RZ, UR48 ;  /* 0x00000030ff007e24 */ /* 0x002fe2000f8e00ff */
[----:B------:R-:W-:Y:S02]  /*9fa0*/  BSSY.RECONVERGENT B0, `(.L_x_118) ;  /* 0x0000008000007945 */ /* 0x000fe40003800200 */
[----:B------:R-:W-:Y:S02]  /*9fb0*/  UISETP.NE.AND UP0, UPT, UR4, 0x3, UPT ;  /* 0x000000030400788c */ /* 0x000fe4000bf05270 */
[----:B------:R-:W-:Y:S02]  /*9fc0*/  UISETP.EQ.XOR UP1, UPT, UR4, 0x3, UP1 ;  /* 0x000000030400788c */ /* 0x000fe40008f22a70 */
[----:B------:R-:W-:Y:S02]  /*9fd0*/  USEL UR46, UR4, URZ, UP0 ;  /* 0x000000ff042e7287 */ /* 0x000fe40008000000 */
[----:B------:R-:W-:Y:S02]  /*9fe0*/  UP2UR UR50, UPR, URZ, 0x2 ;  /* 0x00000002ff327883 */ /* 0x000fe40008000000 */
[----:B------:R-:W-:Y:S01]  /*9ff0*/  @P1 LEA R0, R0, UR47, 0x3 ;  /* 0x0000002f00001c11 */ /* 0x000fe2000f8e18ff */
[----:B------:R-:W-:Y:S05]  /*a000*/  @P0 BRA `(.L_x_119) ;  /* 0x0000000000040947 */ /* 0x000fea0003800000 */
[----:B------:R-:W-:Y:S04]  /*a010*/  DEPBAR.LE SB0, 0x1 ;  /* 0x000080400000791a */ /* 0x000fe80000000000 */
.L_x_119:
[----:B------:R-:W-:Y:S05]  /*a020*/  BSYNC.RECONVERGENT B0 ;  /* 0x0000000000007941 */ /* 0x000fea0003800200 */
.L_x_118:
        /* <DEDUP_REMOVED lines=27> */
.L_x_123:
[----:B------:R-:W-:Y:S05]  /*a1e0*/  BSYNC B0 ;  /* 0x0000000000007941 */ /* 0x000fea0003800000 */
.L_x_122:
        /* <DEDUP_REMOVED lines=41> */
.L_x_121:
[----:B------:R-:W-:Y:S05]  /*a480*/  BSYNC B1 ;  /* 0x0000000000017941 */ /* 0x000fea0003800000 */
.L_x_120:
        /* <DEDUP_REMOVED lines=21> */
.L_x_125:
        /* <DEDUP_REMOVED lines=140> */
.L_x_127:
[----:B------:R-:W-:Y:S05]  /*aea0*/  BSYNC.RECONVERGENT B0 ;  /* 0x0000000000007941 */ /* 0x000fea0003800200 */
.L_x_126:
        /* <DEDUP_REMOVED lines=12> */
.L_x_129:
[----:B------:R-:W-:Y:S05]  /*af70*/  BSYNC.RECONVERGENT B0 ;  /* 0x0000000000007941 */ /* 0x000fea0003800200 */
.L_x_128:
        /* <DEDUP_REMOVED lines=27> */
.L_x_133:
[----:B------:R-:W-:Y:S05]  /*b130*/  BSYNC B0 ;  /* 0x0000000000007941 */ /* 0x000fea0003800000 */
.L_x_132:
        /* <DEDUP_REMOVED lines=41> */
.L_x_131:
[----:B------:R-:W-:Y:S05]  /*b3d0*/  BSYNC B1 ;  /* 0x0000000000017941 */ /* 0x000fea0003800000 */
.L_x_130:
        /* <DEDUP_REMOVED lines=21> */
.L_x_135:
        /* <DEDUP_REMOVED lines=140> */
.L_x_137:
[----:B------:R-:W-:Y:S05]  /*bdf0*/  BSYNC.RECONVERGENT B0 ;  /* 0x0000000000007941 */ /* 0x000fea0003800200 */
.L_x_136:
        /* <DEDUP_REMOVED lines=12> */
.L_x_139:
[----:B------:R-:W-:Y:S05]  /*bec0*/  BSYNC.RECONVERGENT B0 ;  /* 0x0000000000007941 */ /* 0x000fea0003800200 */
.L_x_138:
        /* <DEDUP_REMOVED lines=27> */
.L_x_143:
[----:B------:R-:W-:Y:S05]  /*c080*/  BSYNC B0 ;  /* 0x0000000000007941 */ /* 0x000fea0003800000 */
.L_x_142:
        /* <DEDUP_REMOVED lines=41> */
.L_x_141:
[----:B------:R-:W-:Y:S05]  /*c320*/  BSYNC B1 ;  /* 0x0000000000017941 */ /* 0x000fea0003800000 */
.L_x_140:
        /* <DEDUP_REMOVED lines=21> */
.L_x_145:
        /* <DEDUP_REMOVED lines=140> */
.L_x_147:
[----:B------:R-:W-:Y:S05]  /*cd40*/  BSYNC.RECONVERGENT B0 ;  /* 0x0000000000007941 */ /* 0x000fea0003800200 */
.L_x_146:
        /* <DEDUP_REMOVED lines=12> */
.L_x_149:
[----:B------:R-:W-:Y:S05]  /*ce10*/  BSYNC.RECONVERGENT B0 ;  /* 0x0000000000007941 */ /* 0x000fea0003800200 */
.L_x_148:
        /* <DEDUP_REMOVED lines=27> */
.L_x_153:
[----:B------:R-:W-:Y:S05]  /*cfd0*/  BSYNC B0 ;  /* 0x0000000000007941 */ /* 0x000fea0003800000 */
.L_x_152:
        /* <DEDUP_REMOVED lines=41> */
.L_x_151:
[----:B------:R-:W-:Y:S05]  /*d270*/  BSYNC B1 ;  /* 0x0000000000017941 */ /* 0x000fea0003800000 */
.L_x_150:
        /* <DEDUP_REMOVED lines=21> */
.L_x_155:
        /* <DEDUP_REMOVED lines=140> */
.L_x_157:
[----:B------:R-:W-:Y:S05]  /*dc90*/  BSYNC.RECONVERGENT B0 ;  /* 0x0000000000007941 */ /* 0x000fea0003800200 */
.L_x_156:
        /* <DEDUP_REMOVED lines=12> */
.L_x_159:
[----:B------:R-:W-:Y:S05]  /*dd60*/  BSYNC.RECONVERGENT B0 ;  /* 0x0000000000007941 */ /* 0x000fea0003800200 */
.L_x_158:
[----:B------:R-:W-:Y:S01]  /*dd70*/  BAR.SYNC.DEFER_BLOCKING 0x1, 0x80 ;  /* 0x0042000000007b1d */ /* 0x000fe20000010000 */
[----:B------:R-:W-:Y:S01]  /*dd80*/  @P1 VIADD R4, R0, 0x58 ;  /* 0x0000005800041836 */ /* 0x000fe20000000000 */
[----:B------:R-:W-:Y:S01]  /*dd90*/  @P1 SHF.L.U32 R0, R102, 0x1f, RZ ;  /* 0x0000001f66001819 */ /* 0x000fe200000006ff */
[----:B------:R-:W-:Y:S03]  /*dda0*/  UISETP.NE.AND UP0, UPT, UR37, URZ, UPT ;  /* 0x000000ff2500728c */ /* 0x000fe6000bf05270 */
[----:B------:R-:W-:Y:S01]  /*ddb0*/  @P1 PRMT R39, R39, 0x654, R4 ;  /* 0x0000065427271816 */ /* 0x000fe20000000004 */
[----:B------:R-:W-:Y:S03]  /*ddc0*/  USEL UR40, URZ, 0xe0, !UP0 ;  /* 0x000000e0ff287887 */ /* 0x000fe6000c000000 */
[----:B------:R1:W-:Y:S01]  /*ddd0*/  @P1 SYNCS.ARRIVE.TRANS64.RED.A1T0 RZ, [R39+URZ], RZ ;  /* 0x000000ff27ff19a7 */ /* 0x0003e200081004ff */
[----:B------:R-:W-:Y:S01]  /*dde0*/  UMOV UR4, 0x400 ;  /* 0x0000040000047882 */ /* 0x000fe20000000000 */
[----:B------:R-:W-:Y:S01]  /*ddf0*/  BSSY B1, `(.L_x_160) ;  /* 0x0000037000017945 */ /* 0x000fe20003800000 */
[----:B------:R-:W-:Y:S02]  /*de00*/  ULEA UR47, UR51, UR4, 0x18 ;  /* 0x00000004332f7291 */ /* 0x000fe4000f8ec0ff */
[----:B------:R-:W-:Y:S04]  /*de10*/  UIADD3 UR4, UPT, UPT, UR48, 0x1, URZ ;  /* 0x0000000130047890 */ /* 0x000fe8000fffe0ff */
[----:B------:R-:W-:Y:S01]  /*de20*/  LEA R3, R100, UR47, 0x3 ;  /* 0x0000002f64037c11 */ /* 0x000fe2000f8e18ff */
[----:B------:R-:W-:Y:S03]  /*de30*/  UISETP.NE.AND UP1, UPT, UR4, 0x3, UPT ;  /* 0x000000030400788c */ /* 0x000fe6000bf25270 */
[----:B------:R-:W2:Y:S01]  /*de40*/  @P1 SYNCS.PHASECHK.TRANS64.TRYWAIT P0, [R3+URZ+0x40], R0 ;  /* 0x00004000030015a7 */ /* 0x000ea200080011ff */
[----:B------:R-:W-:Y:S01]  /*de50*/  USEL UR53, UR4, URZ, UP1 ;  /* 0x000000ff04357287 */ /* 0x000fe20008800000 */
[----:B--2---:R-:W-:Y:S01]  /*de60*/  @P1 SEL R101, RZ, 0x1, !P0 ;  /* 0x00000001ff651807 */ /* 0x004fe20004000000 */
[----:B-1----:R-:W-:Y:S10]  /*de70*/  @!P1 BRA `(.L_x_161) ;  /* 0x0000000000b89947 */ /* 0x002ff40003800000 */
        /* <DEDUP_REMOVED lines=9> */
.L_x_163:
[----:B------:R-:W-:Y:S05]  /*df10*/  BSYNC B0 ;  /* 0x0000000000007941 */ /* 0x000fea0003800000 */
.L_x_162:
[----:B------:R-:W-:Y:S11]  /*df20*/  ISETP.NE.AND P0, PT, R103, RZ, PT ;  /* 0x000000ff6700720c */ /* 0x000ff60003f05270 */
[----:B------:R-:W-:Y:S02]  /*df30*/  @!UPT UIADD3 URZ, UPT, UPT, URZ, URZ, URZ ;  /* 0x000000fffffff290 */ /* 0x000fe4000fffe0ff */
[----:B------:R2:W2:Y:S01]  /*df40*/  @P0 LDS R42, [R0] ;  /* 0x00000000002a0984 */ /* 0x0004a20000000800 */
[----:B-1----:R-:W-:Y:S03]  /*df50*/  @P0 IMAD.IADD R3, R99, 0x1, R100 ;  /* 0x0000000163030824 */ /* 0x002fe600078e0264 */
[----:B------:R1:W1:Y:S02]  /*df60*/  @P0 LDS R46, [R0+0x200] ;  /* 0x00020000002e0984 */ /* 0x0002640000000800 */
[----:B------:R-:W-:Y:S02]  /*df70*/  @P0 IADD3 R4, PT, PT, R98, R3, RZ ;  /* 0x0000000362040210 */ /* 0x000fe40007ffe0ff */
        /* <DEDUP_REMOVED lines=29> */
[----:B--2---:R1:W1:Y:S02]  /*e150*/  @P0 LDS R72, [R4+0xe00] ;  /* 0x000e000004480984 */ /* 0x0042640000000800 */
.L_x_161:
[----:B------:R-:W-:Y:S05]  /*e160*/  BSYNC B1 ;  /* 0x0000000000017941 */ /* 0x000fea0003800000 */
.L_x_160:
        /* <DEDUP_REMOVED lines=21> */
.L_x_165:
[----:B------:R-:W-:Y:S01]  /*e2c0*/  ISETP.NE.AND P0, PT, R93, RZ, PT ;  /* 0x000000ff5d00720c */ /* 0x000fe20003f05270 */
[----:B------:R-:W-:Y:S05]  /*e2d0*/  WARPSYNC.ALL ;  /* 0x0000000000007948 */ /* 0x000fea0003800000 */
[----:B------:R-:W-:Y:S01]  /*e2e0*/  R2UR UR4, R37 ;  /* 0x00000000250472ca */ /* 0x000fe200000e0000 */
[----:B------:R-:W-:Y:S11]  /*e2f0*/  BSSY.RECONVERGENT B0, `(.L_x_166) ;  /* 0x0000088000007945 */ /* 0x000ff60003800200 */
[----:B------:R-:W-:Y:S01]  /*e300*/  @!UPT UIADD3 URZ, UPT, UPT, URZ, URZ, URZ ;  /* 0x000000fffffff290 */ /* 0x000fe2000fffe0ff */
[----:B------:R-:W1:Y:S01]  /*e310*/  LDTM.x32 R4, tmem[UR4] ;  /* 0x00000004000479ee */ /* 0x000e6200082c0000 */
[----:B------:R-:W-:Y:S06]  /*e320*/  USHF.L.U32 UR4, UR46, 0xe, URZ ;  /* 0x0000000e2e047899 */ /* 0x000fec00080006ff */
[----:B------:R-:W-:Y:S04]  /*e330*/  IADD3 R0, PT, PT, R91, UR4, RZ ;  /* 0x000000045b007c10 */ /* 0x000fe8000fffe0ff */
[-C--:B------:R-:W-:Y:S02]  /*e340*/  IADD3 R99, PT, PT, R99, R0.reuse, RZ ;  /* 0x0000000063637210 */ /* 0x080fe40007ffe0ff */
[C---:B------:R-:W-:Y:S02]  /*e350*/  IADD3 R0, PT, PT, R98.reuse, R0, RZ ;  /* 0x0000000062007210 */ /* 0x040fe40007ffe0ff */
        /* <DEDUP_REMOVED lines=102> */
[----:B--2---:R-:W2:Y:S02]  /*e9c0*/  FENCE.VIEW.ASYNC.S ;  /* 0x00000000000073c6 */ /* 0x004ea40000000000 */
[----:B--2---:R-:W-:Y:S06]  /*e9d0*/  BAR.SYNC.DEFER_BLOCKING 0x1, 0x80 ;  /* 0x0042000000007b1d */ /* 0x004fec0000010000 */
[----:B------:R-:W-:Y:S05]  /*e9e0*/  @P0 BRA `(.L_x_167) ;  /* 0x0000000000600947 */ /* 0x000fea0003800000 */
        /* <DEDUP_REMOVED lines=24> */
.L_x_167:
[----:B------:R-:W-:Y:S05]  /*eb70*/  BSYNC.RECONVERGENT B0 ;  /* 0x0000000000007941 */ /* 0x000fea0003800200 */
.L_x_166:
[----:B------:R-:W-:Y:S01]  /*eb80*/  UISETP.NE.AND UP0, UPT, UR50, URZ, UPT ;  /* 0x000000ff3200728c */ /* 0x000fe2000bf05270 */
[----:B------:R-:W-:Y:S01]  /*eb90*/  BSSY.RECONVERGENT B0, `(.L_x_168) ;  /* 0x0000009000007945 */ /* 0x000fe20003800200 */
[----:B------:R-:W-:Y:S04]  /*eba0*/  UIADD3 UR4, UPT, UPT, UR46, 0x1, URZ ;  /* 0x000000012e047890 */ /* 0x000fe8000fffe0ff */
[----:B------:R-:W-:Y:S02]  /*ebb0*/  UISETP.EQ.XOR UP1, UPT, UR4, 0x3, UP0 ;  /* 0x000000030400788c */ /* 0x000fe40008722a70 */
[----:B------:R-:W-:Y:S02]  /*ebc0*/  UISETP.NE.AND UP0, UPT, UR4, 0x3, UPT ;  /* 0x000000030400788c */ /* 0x000fe4000bf05270 */
[----:B------:R-:W-:Y:S02]  /*ebd0*/  USEL UR5, URZ, 0x1, !UP1 ;  /* 0x00000001ff057887 */ /* 0x000fe4000c800000 */
[----:B------:R-:W-:Y:S02]  /*ebe0*/  USEL UR52, UR4, URZ, UP0 ;  /* 0x000000ff04347287 */ /* 0x000fe40008000000 */
[----:B------:R-:W-:Y:S01]  /*ebf0*/  ULOP3.LUT UR56, UR56, UR5, URZ, 0x3c, !UPT ;  /* 0x0000000538387292 */ /* 0x000fe2000f8e3cff */
[----:B------:R-:W-:Y:S11]  /*ec00*/  @P0 BRA `(.L_x_169) ;  /* 0x0000000000040947 */ /* 0x000ff60003800000 */
[----:B------:R-:W-:Y:S04]  /*ec10*/  DEPBAR.LE SB0, 0x1 ;  /* 0x000080400000791a */ /* 0x000fe80000000000 */
.L_x_169:
[----:B------:R-:W-:Y:S05]  /*ec20*/  BSYNC.RECONVERGENT B0 ;  /* 0x0000000000007941 */ /* 0x000fea0003800200 */
.L_x_168:
[----:B------:R-:W-:Y:S01]  /*ec30*/  BAR.SYNC.DEFER_BLOCKING 0x1, 0x80 ;  /* 0x0042000000007b1d */ /* 0x000fe20000010000 */
[----:B------:R-:W-:Y:S09]  /*ec40*/  UISETP.NE.AND UP0, UPT, UR55, -0x8, UPT ;  /* 0xfffffff83700788c */ /* 0x000ff2000bf05270 */
[----:B------:R-:W-:Y:S05]  /*ec50*/  BRA.U !UP0, `(.L_x_170) ;  /* 0x0000000108287547 */ /* 0x000fea000b800000 */
[----:B-1----:R-:W1:Y:S01]  /*ec60*/  S2R R0, SR_CgaCtaId ;  /* 0x0000000000007919 */ /* 0x002e620000008800 */
[----:B------:R-:W-:Y:S01]  /*ec70*/  ISETP.NE.AND P0, PT, R97, RZ, PT ;  /* 0x000000ff6100720c */ /* 0x000fe20003f05270 */
[----:B------:R-:W-:Y:S01]  /*ec80*/  IMAD.U32 R3, RZ, RZ, UR53 ;  /* 0x00000035ff037e24 */ /* 0x000fe2000f8e00ff */
[----:B------:R-:W-:Y:S04]  /*ec90*/  UIADD3 UR4, UPT, UPT, UR53, 0x1, URZ ;  /* 0x0000000135047890 */ /* 0x000fe8000fffe0ff */
[----:B------:R-:W-:Y:S04]  /*eca0*/  UISETP.NE.AND UP0, UPT, UR4, 0x3, UPT ;  /* 0x000000030400788c */ /* 0x000fe8000bf05270 */
[----:B------:R-:W-:Y:S03]  /*ecb0*/  USEL UR53, UR4, URZ, UP0 ;  /* 0x000000ff04357287 */ /* 0x000fe60008000000 */
[----:B------:R-:W-:Y:S05]  /*ecc0*/  @P0 LEA R3, R3, UR47, 0x3 ;  /* 0x0000002f03030c11 */ /* 0x000fea000f8e18ff */
[----:B------:R-:W-:Y:S05]  /*ecd0*/  @P0 VIADD R3, R3, 0x58 ;  /* 0x0000005803030836 */ /* 0x000fea0000000000 */
[----:B-1----:R-:W-:Y:S04]  /*ece0*/  @P0 PRMT R0, R0, 0x654, R3 ;  /* 0x0000065400000816 */ /* 0x002fe80000000003 */
[----:B------:R2:W-:Y:S03]  /*ecf0*/  @P0 SYNCS.ARRIVE.TRANS64.RED.A1T0 RZ, [R0+URZ], RZ ;  /* 0x000000ff00ff09a7 */ /* 0x0005e600081004ff */
.L_x_170:
[----:B------:R-:W-:Y:S01]  /*ed00*/  R2UR UR4, R96 ;  /* 0x00000000600472ca */ /* 0x000fe200000e0000 */
[----:B------:R-:W-:Y:S01]  /*ed10*/  UIADD3 UR55, UPT, UPT, UR55, 0x8, URZ ;  /* 0x0000000837377890 */ /* 0x000fe2000fffe0ff */
[----:B------:R-:W-:Y:S01]  /*ed20*/  R2UR UR5, R73 ;  /* 0x00000000490572ca */ /* 0x000fe200000e0000 */
[----:B------:R-:W-:Y:S01]  /*ed30*/  ULOP3.LUT UR37, UR37, 0x1, URZ, 0x3c, !UPT ;  /* 0x0000000125257892 */ /* 0x000fe2000f8e3cff */
[----:B------:R-:W-:Y:S02]  /*ed40*/  R2UR UR36, R94 ;  /* 0x000000005e2472ca */ /* 0x000fe400000e0000 */
[C---:B------:R-:W-:Y:S04]  /*ed50*/  ISETP.NE.AND P0, PT, R88.reuse, 0x2, PT ;  /* 0x000000025800780c */ /* 0x040fe80003f05270 */
[----:B-12---:R-:W-:Y:S02]  /*ed60*/  SEL R0, RZ, 0x1, P0 ;  /* 0x00000001ff007807 */ /* 0x006fe40000000000 */
[----:B------:R-:W-:Y:S01]  /*ed70*/  SEL R88, R88, RZ, P0 ;  /* 0x000000ff58587207 */ /* 0x000fe20000000000 */
[----:B------:R-:W-:Y:S01]  /*ed80*/  UISETP.NE.AND UP0, UPT, UR4, URZ, UPT ;  /* 0x000000ff0400728c */ /* 0x000fe2000bf05270 */
[----:B------:R-:W-:Y:S01]  /*ed90*/  R2UR UR4, R78 ;  /* 0x000000004e0472ca */ /* 0x000fe200000e0000 */
[----:B------:R-:W-:Y:S01]  /*eda0*/  UIADD3 UR25, UPT, UPT, UR38, UR5, URZ ;  /* 0x0000000526197290 */ /* 0x000fe2000fffe0ff */
[----:B------:R-:W-:Y:S11]  /*edb0*/  LOP3.LUT R89, R89, R0, RZ, 0x3c, !PT ;  /* 0x0000000059597212 */ /* 0x000ff600078e3cff */
[----:B------:R-:W-:Y:S01]  /*edc0*/  UIADD3 UR11, UPT, UPT, UR39, UR4, URZ ;  /* 0x00000004270b7290 */ /* 0x000fe2000fffe0ff */
[----:B------:R-:W-:Y:S11]  /*edd0*/  BRA.U UP0, `(.L_x_171) ;  /* 0xffffff7500547547 */ /* 0x000ff6000b83ffff */
[----:B------:R-:W-:Y:S01]  /*ede0*/  R2UR UR4, R86 ;  /* 0x00000000560472ca */ /* 0x000fe200000e0000 */
[----:B------:R-:W-:-:S12]  /*edf0*/  SYNCS.ARRIVE.TRANS64.A1T0 RZ, [UR47+0xd0], RZ ;  /* 0x0000d0ffffff79a7 */ /* 0x000fd8000810002f */
[----:B------:R-:W-:-:S09]  /*ee00*/  UISETP.NE.AND UP0, UPT, UR4, URZ, UPT ;  /* 0x000000ff0400728c */ /* 0x000fd2000bf05270 */
[----:B------:R-:W-:Y:S05]  /*ee10*/  BRA.U !UP0, `(.L_x_172) ;  /* 0x0000000108487547 */ /* 0x000fea000b800000 */
[----:B------:R-:W1:Y:S02]  /*ee20*/  LDCU.64 UR4, c[0x0][0xa90] ;  /* 0x00015200ff0477ac */ /* 0x000e640008000a00 */
[----:B-1----:R-:W-:-:S04]  /*ee30*/  UISETP.NE.U32.AND UP0, UPT, UR4, URZ, UPT ;  /* 0x000000ff0400728c */ /* 0x002fc8000bf05070 */
[----:B------:R-:W-:-:S09]  /*ee40*/  UISETP.NE.AND.EX UP0, UPT, UR5, URZ, UPT, UP0 ;  /* 0x000000ff0500728c */ /* 0x000fd2000bf05300 */
[----:B------:R-:W-:Y:S05]  /*ee50*/  BRA.U UP0, `(.L_x_173) ;  /* 0x00000001000c7547 */ /* 0x000fea000b800000 */
[----:B------:R-:W-:-:S13]  /*ee60*/  ISETP.NE.AND P0, PT, R40, RZ, PT ;  /* 0x000000ff2800720c */ /* 0x000fda0003f05270 */
[----:B------:R-:W-:Y:S05]  /*ee70*/  @!P0 EXIT ;  /* 0x000000000000894d */ /* 0x000fea0003800000 */
[----:B------:R-:W-:Y:S05]  /*ee80*/  BRA `(.L_x_172) ;  /* 0x00000000002c7947 */ /* 0x000fea0003800000 */
.L_x_173:
[----:B------:R-:W-:Y:S01]  /*ee90*/  ISETP.NE.AND P0, PT, R87, RZ, PT ;  /* 0x000000ff5700720c */ /* 0x000fe20003f05270 */
[----:B------:R-:W-:-:S12]  /*eea0*/  BSSY.RECONVERGENT B0, `(.L_x_172) ;  /* 0x0000009000007945 */ /* 0x000fd80003800200 */
[----:B------:R-:W-:Y:S05]  /*eeb0*/  @P0 BRA `(.L_x_174) ;  /* 0x0000000000140947 */ /* 0x000fea0003800000 */
[----:B------:R-:W1:Y:S02]  /*eec0*/  LDCU.64 UR4, c[0x0][0xa88] ;  /* 0x00015100ff0477ac */ /* 0x000e640008000a00 */
[----:B-1----:R-:W-:-:S04]  /*eed0*/  ISETP.NE.U32.AND P0, PT, RZ, UR4, PT ;  /* 0x00000004ff007c0c */ /* 0x002fc8000bf05070 */
[----:B------:R-:W-:-:S13]  /*eee0*/  ISETP.NE.AND.EX P0, PT, RZ, UR5, PT, P0 ;  /* 0x00000005ff007c0c */ /* 0x000fda000bf05300 */
[----:B------:R-:W-:Y:S05]  /*eef0*/  @!P0 EXIT ;  /* 0x000000000000894d */ /* 0x000fea0003800000 */
[----:B------:R-:W-:Y:S05]  /*ef00*/  BRA `(.L_x_175) ;  /* 0x0000000000087947 */ /* 0x000fea0003800000 */
.L_x_174:
[----:B------:R-:W-:-:S13]  /*ef10*/  ISETP.NE.AND P0, PT, R40, RZ, PT ;  /* 0x000000ff2800720c */ /* 0x000fda0003f05270 */
[----:B------:R-:W-:Y:S05]  /*ef20*/  @!P0 EXIT ;  /* 0x000000000000894d */ /* 0x000fea0003800000 */
.L_x_175:
[----:B------:R-:W-:Y:S05]  /*ef30*/  BSYNC.RECONVERGENT B0 ;  /* 0x0000000000007941 */ /* 0x000fea0003800200 */
.L_x_172:
[----:B------:R-:W-:Y:S01]  /*ef40*/  ULEA UR4, UR53, UR47, 0x3 ;  /* 0x0000002f35047291 */ /* 0x000fe2000f8e18ff */
[----:B------:R-:W-:-:S04]  /*ef50*/  DEPBAR.LE SB0, 0x0 ;  /* 0x000080000000791a */ /* 0x000fc80000000000 */
[----:B------:R-:W-:-:S04]  /*ef60*/  UIADD3 UR4, UPT, UPT, UR4, 0x58, URZ ;  /* 0x0000005804047890 */ /* 0x000fc8000fffe0ff */
[----:B------:R-:W-:-:S09]  /*ef70*/  UPRMT UR4, UR51, 0x654, UR4 ;  /* 0x0000065433047896 */ /* 0x000fd20008000004 */
[----:B------:R-:W-:Y:S01]  /*ef80*/  SYNCS.ARRIVE.TRANS64.RED.A1T0 RZ, [UR4], RZ ;  /* 0x000000ffffff79a7 */ /* 0x000fe20008100404 */
[----:B------:R-:W-:Y:S05]  /*ef90*/  EXIT ;  /* 0x000000000000794d */ /* 0x000fea0003800000 */
.L_x_24:
[----:B------:R1:W1:Y:S02]  /*efa0*/  SYNCS.PHASECHK.TRANS64.TRYWAIT P0, [R3+URZ+0xc0], R2 ;  /* 0x0000c002030075a7 */ /* 0x00026400080011ff */
[----:B-1----:R-:W-:Y:S05]  /*efb0*/  @!P0 NANOSLEEP.SYNCS 0x989680 ;  /* 0x009896800000895d */ /* 0x002fea0003900000 */
[----:B------:R-:W1:Y:S02]  /*efc0*/  @!P0 SYNCS.PHASECHK.TRANS64 P0, [R3+URZ+0xc0], R2 ;  /* 0x0000c002030085a7 */ /* 0x000e6400080010ff */
[----:B-1----:R-:W-:Y:S05]  /*efd0*/  @!P0 BRA `(.L_x_24) ;  /* 0xfffffffc00f08947 */ /* 0x002fea000383ffff */
[----:B------:R-:W-:Y:S05]  /*efe0*/  BRA `(.L_x_176) ;  /* 0xffffff2800287947 */ /* 0x000fea000383ffff */
.L_x_27:
[----:B------:R-:W-:-:S07]  /*eff0*/  MOV R0, UR33 ;  /* 0x0000002100007c02 */ /* 0x000fce0008000f00 */
.L_x_177:
[----:B-1----:R1:W2:Y:S02]  /*f000*/  SYNCS.PHASECHK.TRANS64.TRYWAIT P0, [R0+URZ+0x20], R3 ;  /* 0x00002003000075a7 */ /* 0x0022a400080011ff */
[----:B--2---:R-:W-:Y:S05]  /*f010*/  @!P0 NANOSLEEP.SYNCS 0x989680 ;  /* 0x009896800000895d */ /* 0x004fea0003900000 */
[----:B------:R-:W2:Y:S02]  /*f020*/  @!P0 SYNCS.PHASECHK.TRANS64 P0, [R0+URZ+0x20], R3 ;  /* 0x00002003000085a7 */ /* 0x000ea400080010ff */
[----:B--2---:R-:W-:Y:S05]  /*f030*/  @!P0 BRA `(.L_x_177) ;  /* 0xfffffffc00f08947 */ /* 0x004fea000383ffff */
[----:B------:R-:W-:Y:S05]  /*f040*/  BRA `(.L_x_26) ;  /* 0xffffff2800807947 */ /* 0x000fea000383ffff */
.L_x_29:
[----:B-1----:R1:W2:Y:S02]  /*f050*/  SYNCS.PHASECHK.TRANS64.TRYWAIT P0, [R3+URZ+0x80], R0 ;  /* 0x00008000030075a7 */ /* 0x0022a400080011ff */
[----:B--2---:R-:W-:Y:S05]  /*f060*/  @!P0 NANOSLEEP.SYNCS 0x989680 ;  /* 0x009896800000895d */ /* 0x004fea0003900000 */
[----:B------:R-:W2:Y:S02]  /*f070*/  @!P0 SYNCS.PHASECHK.TRANS64 P0, [R3+URZ+0x80], R0 ;  /* 0x00008000030085a7 */ /* 0x000ea400080010ff */
[----:B--2---:R-:W-:Y:S05]  /*f080*/  @!P0 BRA `(.L_x_29) ;  /* 0xfffffffc00f08947 */ /* 0x004fea000383ffff */
[----:B------:R-:W-:Y:S05]  /*f090*/  BRA `(.L_x_178) ;  /* 0xffffff2c00047947 */ /* 0x000fea000383ffff */
.L_x_33:
[----:B-1----:R-:W-:-:S07]  /*f0a0*/  MOV R0, UR4 ;  /* 0x0000000400007c02 */ /* 0x002fce0008000f00 */
.L_x_179:
[----:B-1----:R1:W2:Y:S02]  /*f0b0*/  SYNCS.PHASECHK.TRANS64.TRYWAIT P0, [R0+URZ], R3 ;  /* 0x00000003000075a7 */ /* 0x0022a400080011ff */
[----:B--2---:R-:W-:Y:S05]  /*f0c0*/  @!P0 NANOSLEEP.SYNCS 0x989680 ;  /* 0x009896800000895d */ /* 0x004fea0003900000 */
[----:B------:R-:W2:Y:S02]  /*f0d0*/  @!P0 SYNCS.PHASECHK.TRANS64 P0, [R0+URZ], R3 ;  /* 0x00000003000085a7 */ /* 0x000ea400080010ff */
[----:B--2---:R-:W-:Y:S05]  /*f0e0*/  @!P0 BRA `(.L_x_179) ;  /* 0xfffffffc00f08947 */ /* 0x004fea000383ffff */
[----:B------:R-:W-:Y:S05]  /*f0f0*/  BRA `(.L_x_180) ;  /* 0xffffff3000a07947 */ /* 0x000fea000383ffff */
.L_x_34:
[----:B------:R-:W-:-:S07]  /*f100*/  MOV R0, UR5 ;  /* 0x0000000500007c02 */ /* 0x000fce0008000f00 */
.L_x_181:
[----:B-1----:R1:W2:Y:S02]  /*f110*/  SYNCS.PHASECHK.TRANS64.TRYWAIT P0, [R0+URZ], R3 ;  /* 0x00000003000075a7 */ /* 0x0022a400080011ff */
[----:B--2---:R-:W-:Y:S05]  /*f120*/  @!P0 NANOSLEEP.SYNCS 0x989680 ;  /* 0x009896800000895d */ /* 0x004fea0003900000 */
[----:B------:R-:W2:Y:S02]  /*f130*/  @!P0 SYNCS.PHASECHK.TRANS64 P0, [R0+URZ], R3 ;  /* 0x00000003000085a7 */ /* 0x000ea400080010ff */
[----:B--2---:R-:W-:Y:S05]  /*f140*/  @!P0 BRA `(.L_x_181) ;  /* 0xfffffffc00f08947 */ /* 0x004fea000383ffff */
[----:B------:R-:W-:Y:S05]  /*f150*/  BRA `(.L_x_182) ;  /* 0xffffff3000ac7947 */ /* 0x000fea000383ffff */
.L_x_35:
[----:B------:R-:W-:-:S07]  /*f160*/  MOV R0, UR5 ;  /* 0x0000000500007c02 */ /* 0x000fce0008000f00 */
.L_x_183:
[----:B-1----:R1:W2:Y:S02]  /*f170*/  SYNCS.PHASECHK.TRANS64.TRYWAIT P0, [R0+URZ], R3 ;  /* 0x00000003000075a7 */ /* 0x0022a400080011ff */
[----:B--2---:R-:W-:Y:S05]  /*f180*/  @!P0 NANOSLEEP.SYNCS 0x989680 ;  /* 0x009896800000895d */ /* 0x004fea0003900000 */
[----:B------:R-:W2:Y:S02]  /*f190*/  @!P0 SYNCS.PHASECHK.TRANS64 P0, [R0+URZ], R3 ;  /* 0x00000003000085a7 */ /* 0x000ea400080010ff */
[----:B--2---:R-:W-:Y:S05]  /*f1a0*/  @!P0 BRA `(.L_x_183) ;  /* 0xfffffffc00f08947 */ /* 0x004fea000383ffff */
[----:B------:R-:W-:Y:S05]  /*f1b0*/  BRA `(.L_x_184) ;  /* 0xffffff3000b87947 */ /* 0x000fea000383ffff */
.L_x_38:
[----:B-1----:R1:W2:Y:S02]  /*f1c0*/  SYNCS.PHASECHK.TRANS64.TRYWAIT P0, [R0+URZ+0xb0], R5 ;  /* 0x0000b005000075a7 */ /* 0x0022a400080011ff */
[----:B--2---:R-:W-:Y:S05]  /*f1d0*/  @!P0 NANOSLEEP.SYNCS 0x989680 ;  /* 0x009896800000895d */ /* 0x004fea0003900000 */
[----:B------:R-:W2:Y:S02]  /*f1e0*/  @!P0 SYNCS.PHASECHK.TRANS64 P0, [R0+URZ+0xb0], R5 ;  /* 0x0000b005000085a7 */ /* 0x000ea400080010ff */
[----:B--2---:R-:W-:Y:S05]  /*f1f0*/  @!P0 BRA `(.L_x_38) ;  /* 0xfffffffc00f08947 */ /* 0x004fea000383ffff */
[----:B------:R-:W-:Y:S05]  /*f200*/  BRA `(.L_x_185) ;  /* 0xffffff3400147947 */ /* 0x000fea000383ffff */
.L_x_39:
[----:B------:R-:W-:-:S07]  /*f210*/  MOV R0, UR4 ;  /* 0x0000000400007c02 */ /* 0x000fce0008000f00 */
.L_x_186:
[----:B-1----:R1:W2:Y:S02]  /*f220*/  SYNCS.PHASECHK.TRANS64.TRYWAIT P0, [R0+URZ+0x90], R5 ;  /* 0x00009005000075a7 */ /* 0x0022a400080011ff */
[----:B--2---:R-:W-:Y:S05]  /*f230*/  @!P0 NANOSLEEP.SYNCS 0x989680 ;  /* 0x009896800000895d */ /* 0x004fea0003900000 */
[----:B------:R-:W2:Y:S02]  /*f240*/  @!P0 SYNCS.PHASECHK.TRANS64 P0, [R0+URZ+0x90], R5 ;  /* 0x00009005000085a7 */ /* 0x000ea400080010ff */
[----:B--2---:R-:W-:Y:S05]  /*f250*/  @!P0 BRA `(.L_x_186) ;  /* 0xfffffffc00f08947 */ /* 0x004fea000383ffff */
[----:B------:R-:W-:Y:S05]  /*f260*/  BRA `(.L_x_187) ;  /* 0xffffff3400247947 */ /* 0x000fea000383ffff */
.L_x_40:
[----:B-1----:R1:W2:Y:S02]  /*f270*/  SYNCS.PHASECHK.TRANS64.TRYWAIT P1, [R0+URZ+0x80], R5 ;  /* 0x00008005000075a7 */ /* 0x0022a400080211ff */
[----:B--2---:R-:W-:Y:S05]  /*f280*/  @!P1 NANOSLEEP.SYNCS 0x989680 ;  /* 0x009896800000995d */ /* 0x004fea0003900000 */
[----:B------:R-:W2:Y:S02]  /*f290*/  @!P1 SYNCS.PHASECHK.TRANS64 P1, [R0+URZ+0x80], R5 ;  /* 0x00008005000095a7 */ /* 0x000ea400080210ff */
[----:B--2---:R-:W-:Y:S05]  /*f2a0*/  @!P1 BRA `(.L_x_40) ;  /* 0xfffffffc00f09947 */ /* 0x004fea000383ffff */
[----:B------:R-:W-:Y:S05]  /*f2b0*/  BRA `(.L_x_188) ;  /* 0xffffff3400547947 */ /* 0x000fea000383ffff */
.L_x_43:
[----:B------:R-:W-:-:S07]  /*f2c0*/  MOV R0, UR4 ;  /* 0x0000000400007c02 */ /* 0x000fce0008000f00 */
.L_x_189:
[----:B-1----:R1:W2:Y:S02]  /*f2d0*/  SYNCS.PHASECHK.TRANS64.TRYWAIT P0, [R0+URZ+0x90], R3 ;  /* 0x00009003000075a7 */ /* 0x0022a400080011ff */
[----:B--2---:R-:W-:Y:S05]  /*f2e0*/  @!P0 NANOSLEEP.SYNCS 0x989680 ;  /* 0x009896800000895d */ /* 0x004fea0003900000 */
[----:B------:R-:W2:Y:S02]  /*f2f0*/  @!P0 SYNCS.PHASECHK.TRANS64 P0, [R0+URZ+0x90], R3 ;  /* 0x00009003000085a7 */ /* 0x000ea400080010ff */
[----:B--2---:R-:W-:Y:S05]  /*f300*/  @!P0 BRA `(.L_x_189) ;  /* 0xfffffffc00f08947 */ /* 0x004fea000383ffff */
[----:B------:R-:W-:Y:S05]  /*f310*/  BRA `(.L_x_42) ;  /* 0xffffff3400a87947 */ /* 0x000fea000383ffff */
.L_x_50:
[----:B-1----:R1:W2:Y:S02]  /*f320*/  SYNCS.PHASECHK.TRANS64.TRYWAIT P0, [R0+URZ+0x80], R5 ;  /* 0x00008005000075a7 */ /* 0x0022a400080011ff */
[----:B--2---:R-:W-:Y:S05]  /*f330*/  @!P0 NANOSLEEP.SYNCS 0x989680 ;  /* 0x009896800000895d */ /* 0x004fea0003900000 */
[----:B------:R-:W2:Y:S02]  /*f340*/  @!P0 SYNCS.PHASECHK.TRANS64 P0, [R0+URZ+0x80], R5 ;  /* 0x00008005000085a7 */ /* 0x000ea400080010ff */
[----:B--2---:R-:W-:Y:S05]  /*f350*/  @!P0 BRA `(.L_x_50) ;  /* 0xfffffffc00f08947 */ /* 0x004fea000383ffff */
[----:B------:R-:W-:Y:S05]  /*f360*/  BRA `(.L_x_190) ;  /* 0xffffff3c00047947 */ /* 0x000fea000383ffff */
.L_x_53:
[----:B-1----:R-:W-:Y:S07]  /*f370*/  MOV R0, UR8 ;  /* 0x0000000800007c02 */ /* 0x002fee0008000f00 */
.L_x_191:
[----:B-1----:R1:W2:Y:S02]  /*f380*/  SYNCS.PHASECHK.TRANS64.TRYWAIT P0, [R0+URZ], R5 ;  /* 0x00000005000075a7 */ /* 0x0022a400080011ff */
[----:B--2---:R-:W-:Y:S05]  /*f390*/  @!P0 NANOSLEEP.SYNCS 0x989680 ;  /* 0x009896800000895d */ /* 0x004fea0003900000 */
[----:B------:R-:W2:Y:S02]  /*f3a0*/  @!P0 SYNCS.PHASECHK.TRANS64 P0, [R0+URZ], R5 ;  /* 0x00000005000085a7 */ /* 0x000ea400080010ff */
[----:B--2---:R-:W-:Y:S05]  /*f3b0*/  @!P0 BRA `(.L_x_191) ;  /* 0xfffffffc00f08947 */ /* 0x004fea000383ffff */
[----:B------:R-:W-:Y:S05]  /*f3c0*/  BRA `(.L_x_52) ;  /* 0xffffff3c00687947 */ /* 0x000fea000383ffff */
.L_x_55:
[----:B-1----:R-:W-:Y:S07]  /*f3d0*/  MOV R0, UR13 ;  /* 0x0000000d00007c02 */ /* 0x002fee0008000f00 */
.L_x_192:
[----:B-1----:R1:W3:Y:S02]  /*f3e0*/  SYNCS.PHASECHK.TRANS64.TRYWAIT P0, [R0+URZ+0xa8], R5 ;  /* 0x0000a805000075a7 */ /* 0x0022e400080011ff */
[----:B---3--:R-:W-:Y:S05]  /*f3f0*/  @!P0 NANOSLEEP.SYNCS 0x989680 ;  /* 0x009896800000895d */ /* 0x008fea0003900000 */
[----:B------:R-:W3:Y:S02]  /*f400*/  @!P0 SYNCS.PHASECHK.TRANS64 P0, [R0+URZ+0xa8], R5 ;  /* 0x0000a805000085a7 */ /* 0x000ee400080010ff */
[----:B---3--:R-:W-:Y:S05]  /*f410*/  @!P0 BRA `(.L_x_192) ;  /* 0xfffffffc00f08947 */ /* 0x008fea000383ffff */
[----:B------:R-:W-:Y:S05]  /*f420*/  BRA `(.L_x_54) ;  /* 0xffffff3c009c7947 */ /* 0x000fea000383ffff */
.L_x_58:
[----:B------:R-:W-:-:S07]  /*f430*/  MOV R0, UR13 ;  /* 0x0000000d00007c02 */ /* 0x000fce0008000f00 */
.L_x_193:
[----:B---3--:R3:W4:Y:S02]  /*f440*/  SYNCS.PHASECHK.TRANS64.TRYWAIT P0, [R0+URZ+0xd0], R3 ;  /* 0x0000d003000075a7 */ /* 0x00872400080011ff */
[----:B----4-:R-:W-:Y:S05]  /*f450*/  @!P0 NANOSLEEP.SYNCS 0x989680 ;  /* 0x009896800000895d */ /* 0x010fea0003900000 */
[----:B------:R-:W4:Y:S02]  /*f460*/  @!P0 SYNCS.PHASECHK.TRANS64 P0, [R0+URZ+0xd0], R3 ;  /* 0x0000d003000085a7 */ /* 0x000f2400080010ff */
[----:B----4-:R-:W-:Y:S05]  /*f470*/  @!P0 BRA `(.L_x_193) ;  /* 0xfffffffc00f08947 */ /* 0x010fea000383ffff */
[----:B------:R-:W-:Y:S05]  /*f480*/  BRA `(.L_x_194) ;  /* 0xffffff4000107947 */ /* 0x000fea000383ffff */
.L_x_63:
[----:B-1----:R1:W2:Y:S02]  /*f490*/  SYNCS.PHASECHK.TRANS64.TRYWAIT P0, [R8+URZ+0x80], R5 ;  /* 0x00008005080075a7 */ /* 0x0022a400080011ff */
[----:B--2---:R-:W-:Y:S05]  /*f4a0*/  @!P0 NANOSLEEP.SYNCS 0x989680 ;  /* 0x009896800000895d */ /* 0x004fea0003900000 */
[----:B------:R-:W2:Y:S02]  /*f4b0*/  @!P0 SYNCS.PHASECHK.TRANS64 P0, [R8+URZ+0x80], R5 ;  /* 0x00008005080085a7 */ /* 0x000ea400080010ff */
[----:B--2---:R-:W-:Y:S05]  /*f4c0*/  @!P0 BRA `(.L_x_63) ;  /* 0xfffffffc00f08947 */ /* 0x004fea000383ffff */
[----:B------:R-:W-:Y:S05]  /*f4d0*/  BRA `(.L_x_195) ;  /* 0xffffff4400447947 */ /* 0x000fea000383ffff */
.L_x_66:
[----:B------:R-:W-:Y:S07]  /*f4e0*/  MOV R0, UR32 ;  /* 0x0000002000007c02 */ /* 0x000fee0008000f00 */
.L_x_196:
[----:B-1----:R1:W2:Y:S02]  /*f4f0*/  SYNCS.PHASECHK.TRANS64.TRYWAIT P0, [R0+URZ+0x78], R5 ;  /* 0x00007805000075a7 */ /* 0x0022a400080011ff */
[----:B--2---:R-:W-:Y:S05]  /*f500*/  @!P0 NANOSLEEP.SYNCS 0x989680 ;  /* 0x009896800000895d */ /* 0x004fea0003900000 */
[----:B------:R-:W2:Y:S02]  /*f510*/  @!P0 SYNCS.PHASECHK.TRANS64 P0, [R0+URZ+0x78], R5 ;  /* 0x00007805000085a7 */ /* 0x000ea400080010ff */
[----:B--2---:R-:W-:Y:S05]  /*f520*/  @!P0 BRA `(.L_x_196) ;  /* 0xfffffffc00f08947 */ /* 0x004fea000383ffff */
[----:B------:R-:W-:Y:S05]  /*f530*/  BRA `(.L_x_65) ;  /* 0xffffff4800bc7947 */ /* 0x000fea000383ffff */
.L_x_69:
[----:B------:R-:W-:Y:S07]  /*f540*/  MOV R0, UR16 ;  /* 0x0000001000007c02 */ /* 0x000fee0008000f00 */
.L_x_197:
[----:B-1----:R1:W2:Y:S02]  /*f550*/  SYNCS.PHASECHK.TRANS64.TRYWAIT P0, [R0+URZ+0x58], R5 ;  /* 0x00005805000075a7 */ /* 0x0022a400080011ff */
[----:B--2---:R-:W-:Y:S05]  /*f560*/  @!P0 NANOSLEEP.SYNCS 0x989680 ;  /* 0x009896800000895d */ /* 0x004fea0003900000 */
[----:B------:R-:W2:Y:S02]  /*f570*/  @!P0 SYNCS.PHASECHK.TRANS64 P0, [R0+URZ+0x58], R5 ;  /* 0x00005805000085a7 */ /* 0x000ea400080010ff */
[----:B--2---:R-:W-:Y:S05]  /*f580*/  @!P0 BRA `(.L_x_197) ;  /* 0xfffffffc00f08947 */ /* 0x004fea000383ffff */
[----:B------:R-:W-:Y:S05]  /*f590*/  BRA `(.L_x_198) ;  /* 0xffffff4c00247947 */ /* 0x000fea000383ffff */
.L_x_70:
[----:B------:R-:W-:Y:S07]  /*f5a0*/  MOV R0, UR17 ;  /* 0x0000001100007c02 */ /* 0x000fee0008000f00 */
.L_x_199:
[----:B-1----:R1:W2:Y:S02]  /*f5b0*/  SYNCS.PHASECHK.TRANS64.TRYWAIT P0, [R0+URZ+0x58], R5 ;  /* 0x00005805000075a7 */ /* 0x0022a400080011ff */
[----:B--2---:R-:W-:Y:S05]  /*f5c0*/  @!P0 NANOSLEEP.SYNCS 0x989680 ;  /* 0x009896800000895d */ /* 0x004fea0003900000 */
[----:B------:R-:W2:Y:S02]  /*f5d0*/  @!P0 SYNCS.PHASECHK.TRANS64 P0, [R0+URZ+0x58], R5 ;  /* 0x00005805000085a7 */ /* 0x000ea400080010ff */
[----:B--2---:R-:W-:Y:S05]  /*f5e0*/  @!P0 BRA `(.L_x_199) ;  /* 0xfffffffc00f08947 */ /* 0x004fea000383ffff */
[----:B------:R-:W-:Y:S05]  /*f5f0*/  BRA `(.L_x_200) ;  /* 0xffffff5000047947 */ /* 0x000fea000383ffff */
.L_x_71:
[----:B------:R-:W-:Y:S07]  /*f600*/  MOV R0, UR16 ;  /* 0x0000001000007c02 */ /* 0x000fee0008000f00 */
.L_x_201:
[----:B-1----:R1:W2:Y:S02]  /*f610*/  SYNCS.PHASECHK.TRANS64.TRYWAIT P0, [R0+URZ+0x58], R7 ;  /* 0x00005807000075a7 */ /* 0x0022a400080011ff */
[----:B--2---:R-:W-:Y:S05]  /*f620*/  @!P0 NANOSLEEP.SYNCS 0x989680 ;  /* 0x009896800000895d */ /* 0x004fea0003900000 */
[----:B------:R-:W2:Y:S02]  /*f630*/  @!P0 SYNCS.PHASECHK.TRANS64 P0, [R0+URZ+0x58], R7 ;  /* 0x00005807000085a7 */ /* 0x000ea400080010ff */
[----:B--2---:R-:W-:Y:S05]  /*f640*/  @!P0 BRA `(.L_x_201) ;  /* 0xfffffffc00f08947 */ /* 0x004fea000383ffff */
[----:B------:R-:W-:Y:S05]  /*f650*/  BRA `(.L_x_202) ;  /* 0xffffff5000d87947 */ /* 0x000fea000383ffff */
.L_x_72:
[----:B------:R-:W-:Y:S07]  /*f660*/  MOV R0, UR21 ;  /* 0x0000001500007c02 */ /* 0x000fee0008000f00 */
.L_x_203:
[----:B-1----:R1:W2:Y:S02]  /*f670*/  SYNCS.PHASECHK.TRANS64.TRYWAIT P0, [R0+URZ+0x58], R7 ;  /* 0x00005807000075a7 */ /* 0x0022a400080011ff */
[----:B--2---:R-:W-:Y:S05]  /*f680*/  @!P0 NANOSLEEP.SYNCS 0x989680 ;  /* 0x009896800000895d */ /* 0x004fea0003900000 */
[----:B------:R-:W2:Y:S02]  /*f690*/  @!P0 SYNCS.PHASECHK.TRANS64 P0, [R0+URZ+0x58], R7 ;  /* 0x00005807000085a7 */ /* 0x000ea400080010ff */
[----:B--2---:R-:W-:Y:S05]  /*f6a0*/  @!P0 BRA `(.L_x_203) ;  /* 0xfffffffc00f08947 */ /* 0x004fea000383ffff */
[----:B------:R-:W-:Y:S05]  /*f6b0*/  BRA `(.L_x_204) ;  /* 0xffffff5400a87947 */ /* 0x000fea000383ffff */
.L_x_73:
[----:B------:R-:W-:Y:S07]  /*f6c0*/  MOV R0, UR6 ;  /* 0x0000000600007c02 */ /* 0x000fee0008000f00 */
.L_x_205:
[----:B-1----:R1:W2:Y:S02]  /*f6d0*/  SYNCS.PHASECHK.TRANS64.TRYWAIT P0, [R0+URZ+0x58], R7 ;  /* 0x00005807000075a7 */ /* 0x0022a400080011ff */
[----:B--2---:R-:W-:Y:S05]  /*f6e0*/  @!P0 NANOSLEEP.SYNCS 0x989680 ;  /* 0x009896800000895d */ /* 0x004fea0003900000 */
[----:B------:R-:W2:Y:S02]  /*f6f0*/  @!P0 SYNCS.PHASECHK.TRANS64 P0, [R0+URZ+0x58], R7 ;  /* 0x00005807000085a7 */ /* 0x000ea400080010ff */
[----:B--2---:R-:W-:Y:S05]  /*f700*/  @!P0 BRA `(.L_x_205) ;  /* 0xfffffffc00f08947 */ /* 0x004fea000383ffff */
[----:B------:R-:W-:Y:S05]  /*f710*/  BRA `(.L_x_206) ;  /* 0xffffff5800587947 */ /* 0x000fea000383ffff */
.L_x_74:
[----:B------:R-:W-:Y:S07]  /*f720*/  MOV R0, UR16 ;  /* 0x0000001000007c02 */ /* 0x000fee0008000f00 */
.L_x_207:
[----:B-1----:R1:W2:Y:S02]  /*f730*/  SYNCS.PHASECHK.TRANS64.TRYWAIT P0, [R0+URZ+0x58], R7 ;  /* 0x00005807000075a7 */ /* 0x0022a400080011ff */
[----:B--2---:R-:W-:Y:S05]  /*f740*/  @!P0 NANOSLEEP.SYNCS 0x989680 ;  /* 0x009896800000895d */ /* 0x004fea0003900000 */
[----:B------:R-:W2:Y:S02]  /*f750*/  @!P0 SYNCS.PHASECHK.TRANS64 P0, [R0+URZ+0x58], R7 ;  /* 0x00005807000085a7 */ /* 0x000ea400080010ff */
[----:B--2---:R-:W-:Y:S05]  /*f760*/  @!P0 BRA `(.L_x_207) ;  /* 0xfffffffc00f08947 */ /* 0x004fea000383ffff */
[----:B------:R-:W-:Y:S05]  /*f770*/  BRA `(.L_x_208) ;  /* 0xffffff5c00087947 */ /* 0x000fea000383ffff */
.L_x_75:
[----:B------:R-:W-:Y:S07]  /*f780*/  MOV R0, UR17 ;  /* 0x0000001100007c02 */ /* 0x000fee0008000f00 */
.L_x_209:
[----:B-1----:R1:W2:Y:S02]  /*f790*/  SYNCS.PHASECHK.TRANS64.TRYWAIT P0, [R0+URZ+0x58], R7 ;  /* 0x00005807000075a7 */ /* 0x0022a400080011ff */
[----:B--2---:R-:W-:Y:S05]  /*f7a0*/  @!P0 NANOSLEEP.SYNCS 0x989680 ;  /* 0x009896800000895d */ /* 0x004fea0003900000 */
[----:B------:R-:W2:Y:S02]  /*f7b0*/  @!P0 SYNCS.PHASECHK.TRANS64 P0, [R0+URZ+0x58], R7 ;  /* 0x00005807000085a7 */ /* 0x000ea400080010ff */
[----:B--2---:R-:W-:Y:S05]  /*f7c0*/  @!P0 BRA `(.L_x_209) ;  /* 0xfffffffc00f08947 */ /* 0x004fea000383ffff */
[----:B------:R-:W-:Y:S05]  /*f7d0*/  BRA `(.L_x_210) ;  /* 0xffffff5c00d87947 */ /* 0x000fea000383ffff */
.L_x_76:
[----:B------:R-:W-:Y:S07]  /*f7e0*/  MOV R0, UR16 ;  /* 0x0000001000007c02 */ /* 0x000fee0008000f00 */
.L_x_211:
[----:B-1----:R1:W2:Y:S02]  /*f7f0*/  SYNCS.PHASECHK.TRANS64.TRYWAIT P0, [R0+URZ+0x58], R5 ;  /* 0x00005805000075a7 */ /* 0x0022a400080011ff */
[----:B--2---:R-:W-:Y:S05]  /*f800*/  @!P0 NANOSLEEP.SYNCS 0x989680 ;  /* 0x009896800000895d */ /* 0x004fea0003900000 */
[----:B------:R-:W2:Y:S02]  /*f810*/  @!P0 SYNCS.PHASECHK.TRANS64 P0, [R0+URZ+0x58], R5 ;  /* 0x00005805000085a7 */ /* 0x000ea400080010ff */
[----:B--2---:R-:W-:Y:S05]  /*f820*/  @!P0 BRA `(.L_x_211) ;  /* 0xfffffffc00f08947 */ /* 0x004fea000383ffff */
[----:B------:R-:W-:Y:S05]  /*f830*/  BRA `(.L_x_212) ;  /* 0xffffff6000a87947 */ /* 0x000fea000383ffff */
.L_x_78:
[----:B------:R-:W-:-:S07]  /*f840*/  MOV R0, UR4 ;  /* 0x0000000400007c02 */ /* 0x000fce0008000f00 */
.L_x_213:
[----:B-1----:R1:W2:Y:S02]  /*f850*/  SYNCS.PHASECHK.TRANS64.TRYWAIT P0, [R0+URZ], R3 ;  /* 0x00000003000075a7 */ /* 0x0022a400080011ff */
[----:B--2---:R-:W-:Y:S05]  /*f860*/  @!P0 NANOSLEEP.SYNCS 0x989680 ;  /* 0x009896800000895d */ /* 0x004fea0003900000 */
[----:B------:R-:W2:Y:S02]  /*f870*/  @!P0 SYNCS.PHASECHK.TRANS64 P0, [R0+URZ], R3 ;  /* 0x00000003000085a7 */ /* 0x000ea400080010ff */
[----:B--2---:R-:W-:Y:S05]  /*f880*/  @!P0 BRA `(.L_x_213) ;  /* 0xfffffffc00f08947 */ /* 0x004fea000383ffff */
[----:B------:R-:W-:Y:S05]  /*f890*/  BRA `(.L_x_214) ;  /* 0xffffff64009c7947 */ /* 0x000fea000383ffff */
.L_x_79:
[----:B------:R-:W-:-:S07]  /*f8a0*/  MOV R0, UR5 ;  /* 0x0000000500007c02 */ /* 0x000fce0008000f00 */
.L_x_215:
[----:B-1----:R1:W2:Y:S02]  /*f8b0*/  SYNCS.PHASECHK.TRANS64.TRYWAIT P0, [R0+URZ], R3 ;  /* 0x00000003000075a7 */ /* 0x0022a400080011ff */
[----:B--2---:R-:W-:Y:S05]  /*f8c0*/  @!P0 NANOSLEEP.SYNCS 0x989680 ;  /* 0x009896800000895d */ /* 0x004fea0003900000 */
[----:B------:R-:W2:Y:S02]  /*f8d0*/  @!P0 SYNCS.PHASECHK.TRANS64 P0, [R0+URZ], R3 ;  /* 0x00000003000085a7 */ /* 0x000ea400080010ff */
[----:B--2---:R-:W-:Y:S05]  /*f8e0*/  @!P0 BRA `(.L_x_215) ;  /* 0xfffffffc00f08947 */ /* 0x004fea000383ffff */
[----:B------:R-:W-:Y:S05]  /*f8f0*/  BRA `(.L_x_216) ;  /* 0xffffff6400a87947 */ /* 0x000fea000383ffff */
.L_x_81:
[----:B--2---:R2:W3:Y:S02]  /*f900*/  SYNCS.PHASECHK.TRANS64.TRYWAIT P0, [R0+URZ+0x80], R3 ;  /* 0x00008003000075a7 */ /* 0x0044e400080011ff */
[----:B---3--:R-:W-:Y:S05]  /*f910*/  @!P0 NANOSLEEP.SYNCS 0x989680 ;  /* 0x009896800000895d */ /* 0x008fea0003900000 */
[----:B------:R-:W3:Y:S02]  /*f920*/  @!P0 SYNCS.PHASECHK.TRANS64 P0, [R0+URZ+0x80], R3 ;  /* 0x00008003000085a7 */ /* 0x000ee400080010ff */
[----:B---3--:R-:W-:Y:S05]  /*f930*/  @!P0 BRA `(.L_x_81) ;  /* 0xfffffffc00f08947 */ /* 0x008fea000383ffff */
[----:B------:R-:W-:Y:S05]  /*f940*/  BRA `(.L_x_217) ;  /* 0xffffff6800987947 */ /* 0x000fea000383ffff */
.L_x_91:
[----:B-1----:R1:W3:Y:S02]  /*f950*/  SYNCS.PHASECHK.TRANS64.TRYWAIT P0, [R4+URZ+0x40], R3 ;  /* 0x00004003040075a7 */ /* 0x0022e400080011ff */
[----:B---3--:R-:W-:Y:S05]  /*f960*/  @!P0 NANOSLEEP.SYNCS 0x989680 ;  /* 0x009896800000895d */ /* 0x008fea0003900000 */
[----:B------:R-:W3:Y:S02]  /*f970*/  @!P0 SYNCS.PHASECHK.TRANS64 P0, [R4+URZ+0x40], R3 ;  /* 0x00004003040085a7 */ /* 0x000ee400080010ff */
[----:B---3--:R-:W-:Y:S05]  /*f980*/  @!P0 BRA `(.L_x_91) ;  /* 0xfffffffc00f08947 */ /* 0x008fea000383ffff */
[----:B------:R-:W-:Y:S05]  /*f990*/  BRA `(.L_x_90) ;  /* 0xffffff7800647947 */ /* 0x000fea000383ffff */
.L_x_93:
[----:B-1----:R-:W-:Y:S04]  /*f9a0*/  MOV R3, UR47 ;  /* 0x0000002f00037c02 */ /* 0x002fe80008000f00 */
[----:B------:R1:W2:Y:S03]  /*f9b0*/  SYNCS.PHASECHK.TRANS64.TRYWAIT P1, [R3+URZ+0xa0], R0 ;  /* 0x0000a000030075a7 */ /* 0x0002a600080211ff */
[----:B--2---:R-:W-:Y:S05]  /*f9c0*/  @!P1 NANOSLEEP.SYNCS 0x989680 ;  /* 0x009896800000995d */ /* 0x004fea0003900000 */
[----:B------:R-:W2:Y:S02]  /*f9d0*/  @!P1 SYNCS.PHASECHK.TRANS64 P1, [R3+URZ+0xa0], R0 ;  /* 0x0000a000030095a7 */ /* 0x000ea400080210ff */
[----:B--2---:R-:W-:Y:S05]  /*f9e0*/  @!P1 BRA `(.L_x_93) ;  /* 0xfffffffc00ec9947 */ /* 0x004fea000383ffff */
[----:B------:R-:W-:Y:S05]  /*f9f0*/  BRA `(.L_x_92) ;  /* 0xffffff7c004c7947 */ /* 0x000fea000383ffff */
.L_x_104:
[----:B-1----:R1:W2:Y:S02]  /*fa00*/  SYNCS.PHASECHK.TRANS64.TRYWAIT P0, [R5+URZ+0x40], R0 ;  /* 0x00004000050075a7 */ /* 0x0022a400080011ff */
[----:B--2---:R-:W-:Y:S05]  /*fa10*/  @!P0 NANOSLEEP.SYNCS 0x989680 ;  /* 0x009896800000895d */ /* 0x004fea0003900000 */
[----:B------:R-:W2:Y:S02]  /*fa20*/  @!P0 SYNCS.PHASECHK.TRANS64 P0, [R5+URZ+0x40], R0 ;  /* 0x00004000050085a7 */ /* 0x000ea400080010ff */
[----:B--2---:R-:W-:Y:S05]  /*fa30*/  @!P0 BRA `(.L_x_104) ;  /* 0xfffffffc00f08947 */ /* 0x004fea000383ffff */
[----:B------:R-:W-:Y:S05]  /*fa40*/  BRA `(.L_x_103) ;  /* 0xffffff8800407947 */ /* 0x000fea000383ffff */
.L_x_114:
[----:B-1----:R1:W2:Y:S02]  /*fa50*/  SYNCS.PHASECHK.TRANS64.TRYWAIT P0, [R5+URZ+0x40], R4 ;  /* 0x00004004050075a7 */ /* 0x0022a400080011ff */
[----:B--2---:R-:W-:Y:S05]  /*fa60*/  @!P0 NANOSLEEP.SYNCS 0x989680 ;  /* 0x009896800000895d */ /* 0x004fea0003900000 */
[----:B------:R-:W2:Y:S02]  /*fa70*/  @!P0 SYNCS.PHASECHK.TRANS64 P0, [R5+URZ+0x40], R4 ;  /* 0x00004004050085a7 */ /* 0x000ea400080010ff */
[----:B--2---:R-:W-:Y:S05]  /*fa80*/  @!P0 BRA `(.L_x_114) ;  /* 0xfffffffc00f08947 */ /* 0x004fea000383ffff */
[----:B------:R-:W-:Y:S05]  /*fa90*/  BRA `(.L_x_113) ;  /* 0xffffff9400fc7947 */ /* 0x000fea000383ffff */
.L_x_124:
[----:B-1----:R1:W2:Y:S02]  /*faa0*/  SYNCS.PHASECHK.TRANS64.TRYWAIT P0, [R5+URZ+0x40], R4 ;  /* 0x00004004050075a7 */ /* 0x0022a400080011ff */
[----:B--2---:R-:W-:Y:S05]  /*fab0*/  @!P0 NANOSLEEP.SYNCS 0x989680 ;  /* 0x009896800000895d */ /* 0x004fea0003900000 */
[----:B------:R-:W2:Y:S02]  /*fac0*/  @!P0 SYNCS.PHASECHK.TRANS64 P0, [R5+URZ+0x40], R4 ;  /* 0x00004004050085a7 */ /* 0x000ea400080010ff */
[----:B--2---:R-:W-:Y:S05]  /*fad0*/  @!P0 BRA `(.L_x_124) ;  /* 0xfffffffc00f08947 */ /* 0x004fea000383ffff */
[----:B------:R-:W-:Y:S05]  /*fae0*/  BRA `(.L_x_123) ;  /* 0xffffffa400bc7947 */ /* 0x000fea000383ffff */
.L_x_134:
[----:B-1----:R1:W2:Y:S02]  /*faf0*/  SYNCS.PHASECHK.TRANS64.TRYWAIT P0, [R5+URZ+0x40], R4 ;  /* 0x00004004050075a7 */ /* 0x0022a400080011ff */
[----:B--2---:R-:W-:Y:S05]  /*fb00*/  @!P0 NANOSLEEP.SYNCS 0x989680 ;  /* 0x009896800000895d */ /* 0x004fea0003900000 */
[----:B------:R-:W2:Y:S02]  /*fb10*/  @!P0 SYNCS.PHASECHK.TRANS64 P0, [R5+URZ+0x40], R4 ;  /* 0x00004004050085a7 */ /* 0x000ea400080010ff */
[----:B--2---:R-:W-:Y:S05]  /*fb20*/  @!P0 BRA `(.L_x_134) ;  /* 0xfffffffc00f08947 */ /* 0x004fea000383ffff */
[----:B------:R-:W-:Y:S05]  /*fb30*/  BRA `(.L_x_133) ;  /* 0xffffffb4007c7947 */ /* 0x000fea000383ffff */
.L_x_144:
[----:B-1----:R1:W2:Y:S02]  /*fb40*/  SYNCS.PHASECHK.TRANS64.TRYWAIT P0, [R5+URZ+0x40], R4 ;  /* 0x00004004050075a7 */ /* 0x0022a400080011ff */
[----:B--2---:R-:W-:Y:S05]  /*fb50*/  @!P0 NANOSLEEP.SYNCS 0x989680 ;  /* 0x009896800000895d */ /* 0x004fea0003900000 */
[----:B------:R-:W2:Y:S02]  /*fb60*/  @!P0 SYNCS.PHASECHK.TRANS64 P0, [R5+URZ+0x40], R4 ;  /* 0x00004004050085a7 */ /* 0x000ea400080010ff */
[----:B--2---:R-:W-:Y:S05]  /*fb70*/  @!P0 BRA `(.L_x_144) ;  /* 0xfffffffc00f08947 */ /* 0x004fea000383ffff */
[----:B------:R-:W-:Y:S05]  /*fb80*/  BRA `(.L_x_143) ;  /* 0xffffffc4003c7947 */ /* 0x000fea000383ffff */
.L_x_154:
[----:B-1----:R1:W2:Y:S02]  /*fb90*/  SYNCS.PHASECHK.TRANS64.TRYWAIT P0, [R5+URZ+0x40], R4 ;  /* 0x00004004050075a7 */ /* 0x0022a400080011ff */
[----:B--2---:R-:W-:Y:S05]  /*fba0*/  @!P0 NANOSLEEP.SYNCS 0x989680 ;  /* 0x009896800000895d */ /* 0x004fea0003900000 */
[----:B------:R-:W2:Y:S02]  /*fbb0*/  @!P0 SYNCS.PHASECHK.TRANS64 P0, [R5+URZ+0x40], R4 ;  /* 0x00004004050085a7 */ /* 0x000ea400080010ff */
[----:B--2---:R-:W-:Y:S05]  /*fbc0*/  @!P0 BRA `(.L_x_154) ;  /* 0xfffffffc00f08947 */ /* 0x004fea000383ffff */
[----:B------:R-:W-:Y:S05]  /*fbd0*/  BRA `(.L_x_153) ;  /* 0xffffffd000fc7947 */ /* 0x000fea000383ffff */
.L_x_164:
[----:B-1----:R1:W2:Y:S02]  /*fbe0*/  SYNCS.PHASECHK.TRANS64.TRYWAIT P0, [R3+URZ+0x40], R102 ;  /* 0x00004066030075a7 */ /* 0x0022a400080011ff */
[----:B--2---:R-:W-:Y:S05]  /*fbf0*/  @!P0 NANOSLEEP.SYNCS 0x989680 ;  /* 0x009896800000895d */ /* 0x004fea0003900000 */
[----:B------:R-:W2:Y:S02]  /*fc00*/  @!P0 SYNCS.PHASECHK.TRANS64 P0, [R3+URZ+0x40], R102 ;  /* 0x00004066030085a7 */ /* 0x000ea400080010ff */
[----:B--2---:R-:W-:Y:S05]  /*fc10*/  @!P0 BRA `(.L_x_164) ;  /* 0xfffffffc00f08947 */ /* 0x004fea000383ffff */
[----:B------:R-:W-:Y:S05]  /*fc20*/  BRA `(.L_x_163) ;  /* 0xffffffe000b87947 */ /* 0x000fea000383ffff */
        .weak           $__internal_0_$__cuda_sm10x_tcgen05_guardrail_trap_col_being_dealloced_not_returned_by_alloc
        .type           $__internal_0_$__cuda_sm10x_tcgen05_guardrail_trap_col_being_dealloced_not_returned_by_alloc,@function
        .size           $__internal_0_$__cuda_sm10x_tcgen05_guardrail_trap_col_being_dealloced_not_returned_by_alloc,($__internal_1_$__cuda_sm10x_tcgen05_guardrail_trap_phase_invalid_during_alloc - $__internal_0_$__cuda_sm10x_tcgen05_guardrail_trap_col_being_dealloced_not_returned_by_alloc)
$__internal_0_$__cuda_sm10x_tcgen05_guardrail_trap_col_being_dealloced_not_returned_by_alloc:
[----:B------:R-:W-:Y:S05]  /*fc30*/  BPT.TRAP 0x1 ;  /* 0x000000040000795c */ /* 0x000fea0000300000 */
[----:B------:R-:W-:-:S04]  /*fc40*/  HFMA2 R3, -RZ, RZ, 0, 0 ;  /* 0x00000000ff037431 */ /* 0x000fc800000001ff */
[----:B------:R-:W-:Y:S05]  /*fc50*/  RET.REL.NODEC R2 `(_ZN7cutlass13device_kernelINS_4gemm6kernel13GemmUniversalIN4cute5tupleIJiiiiEEENS1_10collective13CollectiveMmaINS1_41MainloopSm100TmaUmmaWarpSpecializedSparseILi4ELi2ELi1ENS5_IJNS4_1CILi1EEENSA_ILi2EEESB_EEEEENS5_IJNSA_ILi128EEENSA_ILi256EEESF_EEEaNS5_IJNS4_6LayoutINS5_IJiNS5_IJSC_iEEEiEEENS5_IJlNS5_IJSB_SC_EEElEEEEENSI_INS5_IJNS5_IJSF_iEEESO_iEEENS5_IJNS5_IJSF_NSA_ILi16384EEEEEENS5_IJSB_lEEElEEEEEEEEaNS5_IJlSB_lEEENS4_8TiledMMAINS4_8MMA_AtomIJNS4_22SM100_MMA_S8_SS_SPARSEIaaiLi128ELi256ELNS4_4UMMA5MajorE0ELS11_0ELNS10_8SaturateE0EEEEEENSI_INS5_IJSB_SB_SB_EEENS5_IJNSA_ILi0EEES16_S16_EEEEENS5_IJNS4_10UnderscoreES19_S19_EEEEENS4_23SM90_TMA_LOAD_MULTICASTENS4_14ComposedLayoutINS4_7SwizzleILi2ELi4ELi3EEENS4_25smem_sparse_ptr_flag_bitsILi2ELi8EEENSI_INS5_IJNS5_IJSB_NSA_ILi8EEEEEENS5_IJSC_NSA_ILi64EEEEEEEEENS5_IJNS5_IJS16_SF_EEESL_EEEEEEEvNS4_8identityENS4_13SM90_TMA_LOADENS1D_INS1E_ILi3ELi4ELi3EEENS4_18smem_ptr_flag_bitsILi8EEENSI_INS5_IJS1I_SF_EEENS5_IJSF_SB_EEEEEEEvS1R_EENS_8epilogue10collective18CollectiveEpilogueINS21_23Sm100TmaWarpSpecializedILi3ELi2ELi32ELb1ELb0EEEJSH_NS5_IJNSI_ISF_SB_EENSI_INSA_ILi32EEESB_EEEEEiNS5_IJSB_llEEEiS2A_NS21_6fusion15FusionCallbacksIS25_NS2B_17LinearCombinationIiiiiLNS_15FloatRoundStyleE2EEESH_S29_JEEENS4_5SM1004TMEM4LOAD26SM100_TMEM_LOAD_32dp32b32xES1S_NS1D_INS1E_ILi2ELi5ELi2EEENS1U_ILi32EEENSI_INS5_IJS27_NSA_ILi4EEEEEENS5_IJSB_S27_EEEEEEENS4_39AutoVectorizingCopyWithAssumedAlignmentILi128EEENS4_14SM90_TMA_STOREES2R_S2T_S2T_EEEvvEEEEvNT_6ParamsE) ;  /* 0xffffff0002e87950 */ /* 0x000fea0003c3ffff */
        .weak           $__internal_1_$__cuda_sm10x_tcgen05_guardrail_trap_phase_invalid_during_alloc
        .type           $__internal_1_$__cuda_sm10x_tcgen05_guardrail_trap_phase_invalid_during_alloc,@function
        .size           $__internal_1_$__cuda_sm10x_tcgen05_guardrail_trap_phase_invalid_during_alloc,($__internal_2_$__cuda_sm10x_tcgen05_guardrail_trap_unallocated_columns_being_dealloced - $__internal_1_$__cuda_sm10x_tcgen05_guardrail_trap_phase_invalid_during_alloc)
$__internal_1_$__cuda_sm10x_tcgen05_guardrail_trap_phase_invalid_during_alloc:
[----:B------:R-:W-:Y:S05]  /*fc60*/  BPT.TRAP 0x1 ;  /* 0x000000040000795c */ /* 0x000fea0000300000 */
[----:B------:R-:W-:-:S04]  /*fc70*/  MOV R5, 0x0 ;  /* 0x0000000000057802 */ /* 0x000fc80000000f00 */
[----:B------:R-:W-:Y:S05]  /*fc80*/  RET.REL.NODEC R4 `(_ZN7cutlass13device_kernelINS_4gemm6kernel13GemmUniversalIN4cute5tupleIJiiiiEEENS1_10collective13CollectiveMmaINS1_41MainloopSm100TmaUmmaWarpSpecializedSparseILi4ELi2ELi1ENS5_IJNS4_1CILi1EEENSA_ILi2EEESB_EEEEENS5_IJNSA_ILi128EEENSA_ILi256EEESF_EEEaNS5_IJNS4_6LayoutINS5_IJiNS5_IJSC_iEEEiEEENS5_IJlNS5_IJSB_SC_EEElEEEEENSI_INS5_IJNS5_IJSF_iEEESO_iEEENS5_IJNS5_IJSF_NSA_ILi16384EEEEEENS5_IJSB_lEEElEEEEEEEEaNS5_IJlSB_lEEENS4_8TiledMMAINS4_8MMA_AtomIJNS4_22SM100_MMA_S8_SS_SPARSEIaaiLi128ELi256ELNS4_4UMMA5MajorE0ELS11_0ELNS10_8SaturateE0EEEEEENSI_INS5_IJSB_SB_SB_EEENS5_IJNSA_ILi0EEES16_S16_EEEEENS5_IJNS4_10UnderscoreES19_S19_EEEEENS4_23SM90_TMA_LOAD_MULTICASTENS4_14ComposedLayoutINS4_7SwizzleILi2ELi4ELi3EEENS4_25smem_sparse_ptr_flag_bitsILi2ELi8EEENSI_INS5_IJNS5_IJSB_NSA_ILi8EEEEEENS5_IJSC_NSA_ILi64EEEEEEEEENS5_IJNS5_IJS16_SF_EEESL_EEEEEEEvNS4_8identityENS4_13SM90_TMA_LOADENS1D_INS1E_ILi3ELi4ELi3EEENS4_18smem_ptr_flag_bitsILi8EEENSI_INS5_IJS1I_SF_EEENS5_IJSF_SB_EEEEEEEvS1R_EENS_8epilogue10collective18CollectiveEpilogueINS21_23Sm100TmaWarpSpecializedILi3ELi2ELi32ELb1ELb0EEEJSH_NS5_IJNSI_ISF_SB_EENSI_INSA_ILi32EEESB_EEEEEiNS5_IJSB_llEEEiS2A_NS21_6fusion15FusionCallbacksIS25_NS2B_17LinearCombinationIiiiiLNS_15FloatRoundStyleE2EEESH_S29_JEEENS4_5SM1004TMEM4LOAD26SM100_TMEM_LOAD_32dp32b32xES1S_NS1D_INS1E_ILi2ELi5ELi2EEENS1U_ILi32EEENSI_INS5_IJS27_NSA_ILi4EEEEEENS5_IJSB_S27_EEEEEEENS4_39AutoVectorizingCopyWithAssumedAlignmentILi128EEENS4_14SM90_TMA_STOREES2R_S2T_S2T_EEEvvEEEEvNT_6ParamsE) ;  /* 0xffffff0004dc7950 */ /* 0x000fea0003c3ffff */
        .weak           $__internal_2_$__cuda_sm10x_tcgen05_guardrail_trap_unallocated_columns_being_dealloced
        .type           $__internal_2_$__cuda_sm10x_tcgen05_guardrail_trap_unallocated_columns_being_dealloced,@function
        .size           $__internal_2_$__cuda_sm10x_tcgen05_guardrail_trap_unallocated_columns_being_dealloced,(.L_x_219 - $__internal_2_$__cuda_sm10x_tcgen05_guardrail_trap_unallocated_columns_being_dealloced)
$__internal_2_$__cuda_sm10x_tcgen05_guardrail_trap_unallocated_columns_being_dealloced:
[----:B------:R-:W-:Y:S05]  /*fc90*/  BPT.TRAP 0x1 ;  /* 0x000000040000795c */ /* 0x000fea0000300000 */
[----:B------:R-:W-:-:S04]  /*fca0*/  HFMA2 R3, -RZ, RZ, 0, 0 ;  /* 0x00000000ff037431 */ /* 0x000fc800000001ff */
[----:B------:R-:W-:Y:S05]  /*fcb0*/  RET.REL.NODEC R2 `(_ZN7cutlass13device_kernelINS_4gemm6kernel13GemmUniversalIN4cute5tupleIJiiiiEEENS1_10collective13CollectiveMmaINS1_41MainloopSm100TmaUmmaWarpSpecializedSparseILi4ELi2ELi1ENS5_IJNS4_1CILi1EEENSA_ILi2EEESB_EEEEENS5_IJNSA_ILi128EEENSA_ILi256EEESF_EEEaNS5_IJNS4_6LayoutINS5_IJiNS5_IJSC_iEEEiEEENS5_IJlNS5_IJSB_SC_EEElEEEEENSI_INS5_IJNS5_IJSF_iEEESO_iEEENS5_IJNS5_IJSF_NSA_ILi16384EEEEEENS5_IJSB_lEEElEEEEEEEEaNS5_IJlSB_lEEENS4_8TiledMMAINS4_8MMA_AtomIJNS4_22SM100_MMA_S8_SS_SPARSEIaaiLi128ELi256ELNS4_4UMMA5MajorE0ELS11_0ELNS10_8SaturateE0EEEEEENSI_INS5_IJSB_SB_SB_EEENS5_IJNSA_ILi0EEES16_S16_EEEEENS5_IJNS4_10UnderscoreES19_S19_EEEEENS4_23SM90_TMA_LOAD_MULTICASTENS4_14ComposedLayoutINS4_7SwizzleILi2ELi4ELi3EEENS4_25smem_sparse_ptr_flag_bitsILi2ELi8EEENSI_INS5_IJNS5_IJSB_NSA_ILi8EEEEEENS5_IJSC_NSA_ILi64EEEEEEEEENS5_IJNS5_IJS16_SF_EEESL_EEEEEEEvNS4_8identityENS4_13SM90_TMA_LOADENS1D_INS1E_ILi3ELi4ELi3EEENS4_18smem_ptr_flag_bitsILi8EEENSI_INS5_IJS1I_SF_EEENS5_IJSF_SB_EEEEEEEvS1R_EENS_8epilogue10collective18CollectiveEpilogueINS21_23Sm100TmaWarpSpecializedILi3ELi2ELi32ELb1ELb0EEEJSH_NS5_IJNSI_ISF_SB_EENSI_INSA_ILi32EEESB_EEEEEiNS5_IJSB_llEEEiS2A_NS21_6fusion15FusionCallbacksIS25_NS2B_17LinearCombinationIiiiiLNS_15FloatRoundStyleE2EEESH_S29_JEEENS4_5SM1004TMEM4LOAD26SM100_TMEM_LOAD_32dp32b32xES1S_NS1D_INS1E_ILi2ELi5ELi2EEENS1U_ILi32EEENSI_INS5_IJS27_NSA_ILi4EEEEEENS5_IJSB_S27_EEEEEEENS4_39AutoVectorizingCopyWithAssumedAlignmentILi128EEENS4_14SM90_TMA_STOREES2R_S2T_S2T_EEEvvEEEEvNT_6ParamsE) ;  /* 0xffffff0002d07950 */ /* 0x000fea0003c3ffff */
.L_x_218:
[----:B------:R-:W-:-:S00]  /*fcc0*/  BRA `(.L_x_218) ;  /* 0xfffffffc00fc7947 */ /* 0x000fc0000383ffff */
[----:B------:R-:W-:-:S00]  /*fcd0*/  NOP ;  /* 0x0000000000007918 */ /* 0x000fc00000000000 */
        /* <DEDUP_REMOVED lines=10> */
.L_x_219:


//--------------------- .nv.global.init           --------------------------
	.section	.nv.global.init,"aw",@progbits
.nv.global.init:
	.type		$str$27,@object
	.size		$str$27,($str$28 - $str$27)
$str$27:
        /*0000*/ 	.byte	0x28, 0x61, 0x64, 0x64, 0x72, 0x65, 0x73, 0x73, 0x20, 0x26, 0x20, 0x6d, 0x61, 0x73, 0x6b, 0x29
        /*0010*/ 	.byte	0x20, 0x3d, 0x3d, 0x20, 0x30, 0x00
	.type		$str$28,@object
	.size		$str$28,($str$26 - $str$28)
$str$28:
        /*0016*/ 	.byte	0x2f, 0x74, 0x6d, 0x70, 0x2f, 0x63, 0x75, 0x74, 0x6c, 0x61, 0x73, 0x73, 0x5f, 0x73, 0x77, 0x65
        /*0026*/ 	.byte	0x65, 0x70, 0x5f, 0x73, 0x72, 0x63, 0x2f, 0x69, 0x6e, 0x63, 0x6c, 0x75, 0x64, 0x65, 0x2f, 0x63
        /*0036*/ 	.byte	0x75, 0x74, 0x65, 0x2f, 0x70, 0x6f, 0x69, 0x6e, 0x74, 0x65, 0x72, 0x5f, 0x66, 0x6c, 0x61, 0x67
        /*0046*/ 	.byte	0x67, 0x65, 0x64, 0x2e, 0x68, 0x70, 0x70, 0x00
	.type		$str$26,@object
	.size		$str$26,($str$25 - $str$26)
$str$26:
        /*004e*/ 	.byte	0x2f, 0x74, 0x6d, 0x70, 0x2f, 0x63, 0x75, 0x74, 0x6c, 0x61, 0x73, 0x73, 0x5f, 0x73, 0x77, 0x65
        /*005e*/ 	.byte	0x65, 0x70, 0x5f, 0x73, 0x72, 0x63, 0x2f, 0x69, 0x6e, 0x63, 0x6c, 0x75, 0x64, 0x65, 0x2f, 0x63
        /*006e*/ 	.byte	0x75, 0x74, 0x65, 0x2f, 0x61, 0x74, 0x6f, 0x6d, 0x2f, 0x63, 0x6f, 0x70, 0x79, 0x5f, 0x74, 0x72
        /*007e*/ 	.byte	0x61, 0x69, 0x74, 0x73, 0x5f, 0x73, 0x6d, 0x31, 0x30, 0x30, 0x2e, 0x68, 0x70, 0x70, 0x00
	.type		$str$25,@object
	.size		$str$25,(__unnamed_1 - $str$25)
$str$25:
        /*008d*/ 	.byte	0x28, 0x28, 0x75, 0x69, 0x6e, 0x74, 0x33, 0x32, 0x5f, 0x74, 0x28, 0x74, 0x68, 0x72, 0x65, 0x61
        /*009d*/ 	.byte	0x64, 0x49, 0x64, 0x78, 0x2e, 0x78, 0x29, 0x20, 0x2f, 0x20, 0x33, 0x32, 0x29, 0x20, 0x25, 0x20
        /*00ad*/ 	.byte	0x34, 0x29, 0x20, 0x3d, 0x3d, 0x20, 0x28, 0x28, 0x28, 0x74, 0x6d, 0x65, 0x6d, 0x5f, 0x61, 0x64
        /*00bd*/ 	.byte	0x64, 0x72, 0x20, 0x3e, 0x3e, 0x20, 0x31, 0x36, 0x29, 0x20, 0x2f, 0x20, 0x33, 0x32, 0x29, 0x20
        /*00cd*/ 	.byte	0x25, 0x20, 0x34, 0x29, 0x00
	.type		__unnamed_1,@object
	.size		__unnamed_1,(__unnamed_2 - __unnamed_1)
__unnamed_1:
        /*00d2*/ 	.byte	0x61, 0x75, 0x74, 0x6f, 0x20, 0x63, 0x75, 0x74, 0x65, 0x3a, 0x3a, 0x61, 0x73, 0x5f, 0x70, 0x6f
        /* <DEDUP_REMOVED lines=24> */
        /*0262*/ 	.byte	0x3e, 0x5d, 0x00
	.type		__unnamed_2,@object
	.size		__unnamed_2,(.L_2 - __unnamed_2)
__unnamed_2:
        /* <DEDUP_REMOVED lines=42> */
        /*0505*/ 	.byte	0x3e, 0x3e, 0x3e, 0x3e, 0x5d, 0x00
.L_2:


//--------------------- .nv.shared._ZN7cutlass13device_kernelINS_4gemm6kernel13GemmUniversalIN4cute5tupleIJiiiiEEENS1_10collective13CollectiveMmaINS1_41MainloopSm100TmaUmmaWarpSpecializedSparseILi4ELi2ELi1ENS5_IJNS4_1CILi1EEENSA_ILi2EEESB_EEEEENS5_IJNSA_ILi128EEENSA_ILi256EEESF_EEEaNS5_IJNS4_6LayoutINS5_IJiNS5_IJSC_iEEEiEEENS5_IJlNS5_IJSB_SC_EEElEEEEENSI_INS5_IJNS5_IJSF_iEEESO_iEEENS5_IJNS5_IJSF_NSA_ILi16384EEEEEENS5_IJSB_lEEElEEEEEEEEaNS5_IJlSB_lEEENS4_8TiledMMAINS4_8MMA_AtomIJNS4_22SM100_MMA_S8_SS_SPARSEIaaiLi128ELi256ELNS4_4UMMA5MajorE0ELS11_0ELNS10_8SaturateE0EEEEEENSI_INS5_IJSB_SB_SB_EEENS5_IJNSA_ILi0EEES16_S16_EEEEENS5_IJNS4_10UnderscoreES19_S19_EEEEENS4_23SM90_TMA_LOAD_MULTICASTENS4_14ComposedLayoutINS4_7SwizzleILi2ELi4ELi3EEENS4_25smem_sparse_ptr_flag_bitsILi2ELi8EEENSI_INS5_IJNS5_IJSB_NSA_ILi8EEEEEENS5_IJSC_NSA_ILi64EEEEEEEEENS5_IJNS5_IJS16_SF_EEESL_EEEEEEEvNS4_8identityENS4_13SM90_TMA_LOADENS1D_INS1E_ILi3ELi4ELi3EEENS4_18smem_ptr_flag_bitsILi8EEENSI_INS5_IJS1I_SF_EEENS5_IJSF_SB_EEEEEEEvS1R_EENS_8epilogue10collective18CollectiveEpilogueINS21_23Sm100TmaWarpSpecializedILi3ELi2ELi32ELb1ELb0EEEJSH_NS5_IJNSI_ISF_SB_EENSI_INSA_ILi32EEESB_EEEEEiNS5_IJSB_llEEEiS2A_NS21_6fusion15FusionCallbacksIS25_NS2B_17LinearCombinationIiiiiLNS_15FloatRoundStyleE2EEESH_S29_JEEENS4_5SM1004TMEM4LOAD26SM100_TMEM_LOAD_32dp32b32xES1S_NS1D_INS1E_ILi2ELi5ELi2EEENS1U_ILi32EEENSI_INS5_IJS27_NSA_ILi4EEEEEENS5_IJSB_S27_EEEEEEENS4_39AutoVectorizingCopyWithAssumedAlignmentILi128EEENS4_14SM90_TMA_STOREES2R_S2T_S2T_EEEvvEEEEvNT_6ParamsE --------------------------
	.section	.nv.shared._ZN7cutlass13device_kernelINS_4gemm6kernel13GemmUniversalIN4cute5tupleIJiiiiEEENS1_10collective13CollectiveMmaINS1_41MainloopSm100TmaUmmaWarpSpecializedSparseILi4ELi2ELi1ENS5_IJNS4_1CILi1EEENSA_ILi2EEESB_EEEEENS5_IJNSA_ILi128EEENSA_ILi256EEESF_EEEaNS5_IJNS4_6LayoutINS5_IJiNS5_IJSC_iEEEiEEENS5_IJlNS5_IJSB_SC_EEElEEEEENSI_INS5_IJNS5_IJSF_iEEESO_iEEENS5_IJNS5_IJSF_NSA_ILi16384EEEEEENS5_IJSB_lEEElEEEEEEEEaNS5_IJlSB_lEEENS4_8TiledMMAINS4_8MMA_AtomIJNS4_22SM100_MMA_S8_SS_SPARSEIaaiLi128ELi256ELNS4_4UMMA5MajorE0ELS11_0ELNS10_8SaturateE0EEEEEENSI_INS5_IJSB_SB_SB_EEENS5_IJNSA_ILi0EEES16_S16_EEEEENS5_IJNS4_10UnderscoreES19_S19_EEEEENS4_23SM90_TMA_LOAD_MULTICASTENS4_14ComposedLayoutINS4_7SwizzleILi2ELi4ELi3EEENS4_25smem_sparse_ptr_flag_bitsILi2ELi8EEENSI_INS5_IJNS5_IJSB_NSA_ILi8EEEEEENS5_IJSC_NSA_ILi64EEEEEEEEENS5_IJNS5_IJS16_SF_EEESL_EEEEEEEvNS4_8identityENS4_13SM90_TMA_LOADENS1D_INS1E_ILi3ELi4ELi3EEENS4_18smem_ptr_flag_bitsILi8EEENSI_INS5_IJS1I_SF_EEENS5_IJSF_SB_EEEEEEEvS1R_EENS_8epilogue10collective18CollectiveEpilogueINS21_23Sm100TmaWarpSpecializedILi3ELi2ELi32ELb1ELb0EEEJSH_NS5_IJNSI_ISF_SB_EENSI_INSA_ILi32EEESB_EEEEEiNS5_IJSB_llEEEiS2A_NS21_6fusion15FusionCallbacksIS25_NS2B_17LinearCombinationIiiiiLNS_15FloatRoundStyleE2EEESH_S29_JEEENS4_5SM1004TMEM4LOAD26SM100_TMEM_LOAD_32dp32b32xES1S_NS1D_INS1E_ILi2ELi5ELi2EEENS1U_ILi32EEENSI_INS5_IJS27_NSA_ILi4EEEEEENS5_IJSB_S27_EEEEEEENS4_39AutoVectorizingCopyWithAssumedAlignmentILi128EEENS4_14SM90_TMA_STOREES2R_S2T_S2T_EEEvvEEEEvNT_6ParamsE,"aw",@nobits
	.sectionflags	@""
	.align	16
	.zero		1024


//--------------------- .nv.shared.reserved.0     --------------------------
	.section	.nv.shared.reserved.0,"aw",@nobits
	.weak		__nv_reservedSMEM_offset_0_alias
	.size		__nv_reservedSMEM_offset_0_alias, 0, 64
	.other		__nv_reservedSMEM_offset_0_alias,@"STO_CUDA_RESERVED_SHARED STV_DEFAULT"
__nv_reservedSMEM_offset_0_alias:
	.zero		0
.nv.shared.reserved.0:
	.zero		64
	.weak		__nv_reservedSMEM_tcgen05_partition
	.type		__nv_reservedSMEM_tcgen05_partition,@object
	.size		__nv_reservedSMEM_tcgen05_partition,(.L_0 - __nv_reservedSMEM_tcgen05_partition)
__nv_reservedSMEM_tcgen05_partition:
	.zero		32
.L_0:


//--------------------- .nv.global                --------------------------
	.section	.nv.global,"aw",@nobits
.nv.global:
	.type		_ZN39_INTERNAL_426df0ef_4_k_cu_ca5c537c_33774cute1_E,@object
	.size		_ZN39_INTERNAL_426df0ef_4_k_cu_ca5c537c_33774cute1_E,(_ZN39_INTERNAL_426df0ef_4_k_cu_ca5c537c_33774cuda3std3__45__cpo6cbeginE - _ZN39_INTERNAL_426df0ef_4_k_cu_ca5c537c_33774cute1_E)
_ZN39_INTERNAL_426df0ef_4_k_cu_ca5c537c_33774cute1_E:
	.zero		1
	.type		_ZN39_INTERNAL_426df0ef_4_k_cu_ca5c537c_33774cuda3std3__45__cpo6cbeginE,@object
	.size		_ZN39_INTERNAL_426df0ef_4_k_cu_ca5c537c_33774cuda3std3__45__cpo6cbeginE,(_ZN39_INTERNAL_426df0ef_4_k_cu_ca5c537c_33774cuda3std3__48in_placeE - _ZN39_INTERNAL_426df0ef_4_k_cu_ca5c537c_33774cuda3std3__45__cpo6cbeginE)
_ZN39_INTERNAL_426df0ef_4_k_cu_ca5c537c_33774cuda3std3__45__cpo6cbeginE:
	.zero		1
	.type		_ZN39_INTERNAL_426df0ef_4_k_cu_ca5c537c_33774cuda3std3__48in_placeE,@object
	.size		_ZN39_INTERNAL_426df0ef_4_k_cu_ca5c537c_33774cuda3std3__48in_placeE,(_ZN39_INTERNAL_426df0ef_4_k_cu_ca5c537c_33774cuda3std6ranges3__45__cpo9iter_moveE - _ZN39_INTERNAL_426df0ef_4_k_cu_ca5c537c_33774cuda3std3__48in_placeE)
_ZN39_INTERNAL_426df0ef_4_k_cu_ca5c537c_33774cuda3std3__48in_placeE:
	.zero		1
	.type		_ZN39_INTERNAL_426df0ef_4_k_cu_ca5c537c_33774cuda3std6ranges3__45__cpo9iter_moveE,@object
	.size		_ZN39_INTERNAL_426df0ef_4_k_cu_ca5c537c_33774cuda3std6ranges3__45__cpo9iter_moveE,(_ZN39_INTERNAL_426df0ef_4_k_cu_ca5c537c_33774cuda3std3__45__cpo5beginE - _ZN39_INTERNAL_426df0ef_4_k_cu_ca5c537c_33774cuda3std6ranges3__45__cpo9iter_moveE)
_ZN39_INTERNAL_426df0ef_4_k_cu_ca5c537c_33774cuda3std6ranges3__45__cpo9iter_moveE:
	.zero		1
	.type		_ZN39_INTERNAL_426df0ef_4_k_cu_ca5c537c_33774cuda3std3__45__cpo5beginE,@object
	.size		_ZN39_INTERNAL_426df0ef_4_k_cu_ca5c537c_33774cuda3std3__45__cpo5beginE,(_ZN39_INTERNAL_426df0ef_4_k_cu_ca5c537c_33774cuda3std3__441_GLOBAL__N__426df0ef_4_k_cu_ca5c537c_33776ignoreE - _ZN39_INTERNAL_426df0ef_4_k_cu_ca5c537c_33774cuda3std3__45__cpo5beginE)
_ZN39_INTERNAL_426df0ef_4_k_cu_ca5c537c_33774cuda3std3__45__cpo5beginE:
	.zero		1
	.type		_ZN39_INTERNAL_426df0ef_4_k_cu_ca5c537c_33774cuda3std3__441_GLOBAL__N__426df0ef_4_k_cu_ca5c537c_33776ignoreE,@object
	.size		_ZN39_INTERNAL_426df0ef_4_k_cu_ca5c537c_33774cuda3std3__441_GLOBAL__N__426df0ef_4_k_cu_ca5c537c_33776ignoreE,(_ZN39_INTERNAL_426df0ef_4_k_cu_ca5c537c_33774cute7productE - _ZN39_INTERNAL_426df0ef_4_k_cu_ca5c537c_33774cuda3std3__441_GLOBAL__N__426df0ef_4_k_cu_ca5c537c_33776ignoreE)
_ZN39_INTERNAL_426df0ef_4_k_cu_ca5c537c_33774cuda3std3__441_GLOBAL__N__426df0ef_4_k_cu_ca5c537c_33776ignoreE:
	.zero		1
	.type		_ZN39_INTERNAL_426df0ef_4_k_cu_ca5c537c_33774cute7productE,@object
	.size		_ZN39_INTERNAL_426df0ef_4_k_cu_ca5c537c_33774cute7productE,(_ZN39_INTERNAL_426df0ef_4_k_cu_ca5c537c_33774cuda3std3__45__cpo3endE - _ZN39_INTERNAL_426df0ef_4_k_cu_ca5c537c_33774cute7productE)
_ZN39_INTERNAL_426df0ef_4_k_cu_ca5c537c_33774cute7productE:
	.zero		1
	.type		_ZN39_INTERNAL_426df0ef_4_k_cu_ca5c537c_33774cuda3std3__45__cpo3endE,@object
	.size		_ZN39_INTERNAL_426df0ef_4_k_cu_ca5c537c_33774cuda3std3__45__cpo3endE,(_ZN39_INTERNAL_426df0ef_4_k_cu_ca5c537c_33774cuda3std3__419piecewise_constructE - _ZN39_INTERNAL_426df0ef_4_k_cu_ca5c537c_33774cuda3std3__45__cpo3endE)
_ZN39_INTERNAL_426df0ef_4_k_cu_ca5c537c_33774cuda3std3__45__cpo3endE:
	.zero		1
	.type		_ZN39_INTERNAL_426df0ef_4_k_cu_ca5c537c_33774cuda3std3__419piecewise_constructE,@object
	.size		_ZN39_INTERNAL_426df0ef_4_k_cu_ca5c537c_33774cuda3std3__419piecewise_constructE,(_ZN39_INTERNAL_426df0ef_4_k_cu_ca5c537c_33774cuda3std3__45__cpo4cendE - _ZN39_INTERNAL_426df0ef_4_k_cu_ca5c537c_33774cuda3std3__419piecewise_constructE)
_ZN39_INTERNAL_426df0ef_4_k_cu_ca5c537c_33774cuda3std3__419piecewise_constructE:
	.zero		1
	.type		_ZN39_INTERNAL_426df0ef_4_k_cu_ca5c537c_33774cuda3std3__45__cpo4cendE,@object
	.size		_ZN39_INTERNAL_426df0ef_4_k_cu_ca5c537c_33774cuda3std3__45__cpo4cendE,(_ZN39_INTERNAL_426df0ef_4_k_cu_ca5c537c_33774cuda3std6ranges3__45__cpo4swapE - _ZN39_INTERNAL_426df0ef_4_k_cu_ca5c537c_33774cuda3std3__45__cpo4cendE)
_ZN39_INTERNAL_426df0ef_4_k_cu_ca5c537c_33774cuda3std3__45__cpo4cendE:
	.zero		1
	.type		_ZN39_INTERNAL_426df0ef_4_k_cu_ca5c537c_33774cuda3std6ranges3__45__cpo4swapE,@object
	.size		_ZN39_INTERNAL_426df0ef_4_k_cu_ca5c537c_33774cuda3std6ranges3__45__cpo4swapE,(.L_10 - _ZN39_INTERNAL_426df0ef_4_k_cu_ca5c537c_33774cuda3std6ranges3__45__cpo4swapE)
_ZN39_INTERNAL_426df0ef_4_k_cu_ca5c537c_33774cuda3std6ranges3__45__cpo4swapE:
	.zero		1
.L_10:


//--------------------- .nv.constant0._ZN7cutlass13device_kernelINS_4gemm6kernel13GemmUniversalIN4cute5tupleIJiiiiEEENS1_10collective13CollectiveMmaINS1_41MainloopSm100TmaUmmaWarpSpecializedSparseILi4ELi2ELi1ENS5_IJNS4_1CILi1EEENSA_ILi2EEESB_EEEEENS5_IJNSA_ILi128EEENSA_ILi256EEESF_EEEaNS5_IJNS4_6LayoutINS5_IJiNS5_IJSC_iEEEiEEENS5_IJlNS5_IJSB_SC_EEElEEEEENSI_INS5_IJNS5_IJSF_iEEESO_iEEENS5_IJNS5_IJSF_NSA_ILi16384EEEEEENS5_IJSB_lEEElEEEEEEEEaNS5_IJlSB_lEEENS4_8TiledMMAINS4_8MMA_AtomIJNS4_22SM100_MMA_S8_SS_SPARSEIaaiLi128ELi256ELNS4_4UMMA5MajorE0ELS11_0ELNS10_8SaturateE0EEEEEENSI_INS5_IJSB_SB_SB_EEENS5_IJNSA_ILi0EEES16_S16_EEEEENS5_IJNS4_10UnderscoreES19_S19_EEEEENS4_23SM90_TMA_LOAD_MULTICASTENS4_14ComposedLayoutINS4_7SwizzleILi2ELi4ELi3EEENS4_25smem_sparse_ptr_flag_bitsILi2ELi8EEENSI_INS5_IJNS5_IJSB_NSA_ILi8EEEEEENS5_IJSC_NSA_ILi64EEEEEEEEENS5_IJNS5_IJS16_SF_EEESL_EEEEEEEvNS4_8identityENS4_13SM90_TMA_LOADENS1D_INS1E_ILi3ELi4ELi3EEENS4_18smem_ptr_flag_bitsILi8EEENSI_INS5_IJS1I_SF_EEENS5_IJSF_SB_EEEEEEEvS1R_EENS_8epilogue10collective18CollectiveEpilogueINS21_23Sm100TmaWarpSpecializedILi3ELi2ELi32ELb1ELb0EEEJSH_NS5_IJNSI_ISF_SB_EENSI_INSA_ILi32EEESB_EEEEEiNS5_IJSB_llEEEiS2A_NS21_6fusion15FusionCallbacksIS25_NS2B_17LinearCombinationIiiiiLNS_15FloatRoundStyleE2EEESH_S29_JEEENS4_5SM1004TMEM4LOAD26SM100_TMEM_LOAD_32dp32b32xES1S_NS1D_INS1E_ILi2ELi5ELi2EEENS1U_ILi32EEENSI_INS5_IJS27_NSA_ILi4EEEEEENS5_IJSB_S27_EEEEEEENS4_39AutoVectorizingCopyWithAssumedAlignmentILi128EEENS4_14SM90_TMA_STOREES2R_S2T_S2T_EEEvvEEEEvNT_6ParamsE --------------------------
	.section	.nv.constant0._ZN7cutlass13device_kernelINS_4gemm6kernel13GemmUniversalIN4cute5tupleIJiiiiEEENS1_10collective13CollectiveMmaINS1_41MainloopSm100TmaUmmaWarpSpecializedSparseILi4ELi2ELi1ENS5_IJNS4_1CILi1EEENSA_ILi2EEESB_EEEEENS5_IJNSA_ILi128EEENSA_ILi256EEESF_EEEaNS5_IJNS4_6LayoutINS5_IJiNS5_IJSC_iEEEiEEENS5_IJlNS5_IJSB_SC_EEElEEEEENSI_INS5_IJNS5_IJSF_iEEESO_iEEENS5_IJNS5_IJSF_NSA_ILi16384EEEEEENS5_IJSB_lEEElEEEEEEEEaNS5_IJlSB_lEEENS4_8TiledMMAINS4_8MMA_AtomIJNS4_22SM100_MMA_S8_SS_SPARSEIaaiLi128ELi256ELNS4_4UMMA5MajorE0ELS11_0ELNS10_8SaturateE0EEEEEENSI_INS5_IJSB_SB_SB_EEENS5_IJNSA_ILi0EEES16_S16_EEEEENS5_IJNS4_10UnderscoreES19_S19_EEEEENS4_23SM90_TMA_LOAD_MULTICASTENS4_14ComposedLayoutINS4_7SwizzleILi2ELi4ELi3EEENS4_25smem_sparse_ptr_flag_bitsILi2ELi8EEENSI_INS5_IJNS5_IJSB_NSA_ILi8EEEEEENS5_IJSC_NSA_ILi64EEEEEEEEENS5_IJNS5_IJS16_SF_EEESL_EEEEEEEvNS4_8identityENS4_13SM90_TMA_LOADENS1D_INS1E_ILi3ELi4ELi3EEENS4_18smem_ptr_flag_bitsILi8EEENSI_INS5_IJS1I_SF_EEENS5_IJSF_SB_EEEEEEEvS1R_EENS_8epilogue10collective18CollectiveEpilogueINS21_23Sm100TmaWarpSpecializedILi3ELi2ELi32ELb1ELb0EEEJSH_NS5_IJNSI_ISF_SB_EENSI_INSA_ILi32EEESB_EEEEEiNS5_IJSB_llEEEiS2A_NS21_6fusion15FusionCallbacksIS25_NS2B_17LinearCombinationIiiiiLNS_15FloatRoundStyleE2EEESH_S29_JEEENS4_5SM1004TMEM4LOAD26SM100_TMEM_LOAD_32dp32b32xES1S_NS1D_INS1E_ILi2ELi5ELi2EEENS1U_ILi32EEENSI_INS5_IJS27_NSA_ILi4EEEEEENS5_IJSB_S27_EEEEEEENS4_39AutoVectorizingCopyWithAssumedAlignmentILi128EEENS4_14SM90_TMA_STOREES2R_S2T_S2T_EEEvvEEEEvNT_6ParamsE,"a",@progbits
	.sectionflags	@""
	.align	4
.nv.constant0._ZN7cutlass13device_kernelINS_4gemm6kernel13GemmUniversalIN4cute5tupleIJiiiiEEENS1_10collective13CollectiveMmaINS1_41MainloopSm100TmaUmmaWarpSpecializedSparseILi4ELi2ELi1ENS5_IJNS4_1CILi1EEENSA_ILi2EEESB_EEEEENS5_IJNSA_ILi128EEENSA_ILi256EEESF_EEEaNS5_IJNS4_6LayoutINS5_IJiNS5_IJSC_iEEEiEEENS5_IJlNS5_IJSB_SC_EEElEEEEENSI_INS5_IJNS5_IJSF_iEEESO_iEEENS5_IJNS5_IJSF_NSA_ILi16384EEEEEENS5_IJSB_lEEElEEEEEEEEaNS5_IJlSB_lEEENS4_8TiledMMAINS4_8MMA_AtomIJNS4_22SM100_MMA_S8_SS_SPARSEIaaiLi128ELi256ELNS4_4UMMA5MajorE0ELS11_0ELNS10_8SaturateE0EEEEEENSI_INS5_IJSB_SB_SB_EEENS5_IJNSA_ILi0EEES16_S16_EEEEENS5_IJNS4_10UnderscoreES19_S19_EEEEENS4_23SM90_TMA_LOAD_MULTICASTENS4_14ComposedLayoutINS4_7SwizzleILi2ELi4ELi3EEENS4_25smem_sparse_ptr_flag_bitsILi2ELi8EEENSI_INS5_IJNS5_IJSB_NSA_ILi8EEEEEENS5_IJSC_NSA_ILi64EEEEEEEEENS5_IJNS5_IJS16_SF_EEESL_EEEEEEEvNS4_8identityENS4_13SM90_TMA_LOADENS1D_INS1E_ILi3ELi4ELi3EEENS4_18smem_ptr_flag_bitsILi8EEENSI_INS5_IJS1I_SF_EEENS5_IJSF_SB_EEEEEEEvS1R_EENS_8epilogue10collective18CollectiveEpilogueINS21_23Sm100TmaWarpSpecializedILi3ELi2ELi32ELb1ELb0EEEJSH_NS5_IJNSI_ISF_SB_EENSI_INSA_ILi32EEESB_EEEEEiNS5_IJSB_llEEEiS2A_NS21_6fusion15FusionCallbacksIS25_NS2B_17LinearCombinationIiiiiLNS_15FloatRoundStyleE2EEESH_S29_JEEENS4_5SM1004TMEM4LOAD26SM100_TMEM_LOAD_32dp32b32xES1S_NS1D_INS1E_ILi2ELi5ELi2EEENS1U_ILi32EEENSI_INS5_IJS27_NSA_ILi4EEEEEENS5_IJSB_S27_EEEEEEENS4_39AutoVectorizingCopyWithAssumedAlignmentILi128EEENS4_14SM90_TMA_STOREES2R_S2T_S2T_EEEvvEEEEvNT_6ParamsE:
	.zero		3456


//--------------------- SYMBOLS --------------------------

	.type		.nv.reservedSmem.offset0,@object
	.size		.nv.reservedSmem.offset0,0x4
	.type		.nv.reservedSmem.cap,@object
	.size		.nv.reservedSmem.cap,0x4
	.type		__assertfail,@function
